//
// Generated by NVIDIA NVVM Compiler
//
// Compiler Build ID: CL-36424714
// Cuda compilation tools, release 13.0, V13.0.88
// Based on NVVM 20.0.0
//

.version 9.0
.target sm_100
.address_size 64

	// .globl	a4c_addf32
.global .align 4 .b8 __cudart_i2opi_f[24] = {65, 144, 67, 60, 153, 149, 98, 219, 192, 221, 52, 245, 209, 87, 39, 252, 41, 21, 68, 78, 110, 131, 249, 162};

.visible .entry a4c_addf32(
	.param .u64 .ptr .align 1 a4c_addf32_param_0,
	.param .u64 .ptr .align 1 a4c_addf32_param_1,
	.param .u64 .ptr .align 1 a4c_addf32_param_2,
	.param .u32 a4c_addf32_param_3
)
{
	.reg .pred 	%p<3>;
	.reg .b32 	%r<11>;
	.reg .b32 	%f<4>;
	.reg .b64 	%rd<11>;

	ld.param.u64 	%rd4, [a4c_addf32_param_0];
	ld.param.u64 	%rd5, [a4c_addf32_param_1];
	ld.param.u64 	%rd6, [a4c_addf32_param_2];
	ld.param.u32 	%r6, [a4c_addf32_param_3];
	mov.u32 	%r7, %ctaid.x;
	mov.u32 	%r1, %ntid.x;
	mov.u32 	%r8, %tid.x;
	mad.lo.s32 	%r10, %r7, %r1, %r8;
	setp.ge.s32 	%p1, %r10, %r6;
	@%p1 bra 	$L__BB0_3;
	mov.u32 	%r9, %nctaid.x;
	mul.lo.s32 	%r3, %r1, %r9;
	cvta.to.global.u64 	%rd1, %rd4;
	cvta.to.global.u64 	%rd2, %rd5;
	cvta.to.global.u64 	%rd3, %rd6;
$L__BB0_2:
	mul.wide.s32 	%rd7, %r10, 4;
	add.s64 	%rd8, %rd1, %rd7;
	ld.global.f32 	%f1, [%rd8];
	add.s64 	%rd9, %rd2, %rd7;
	ld.global.f32 	%f2, [%rd9];
	add.f32 	%f3, %f1, %f2;
	add.s64 	%rd10, %rd3, %rd7;
	st.global.f32 	[%rd10], %f3;
	add.s32 	%r10, %r10, %r3;
	setp.lt.s32 	%p2, %r10, %r6;
	@%p2 bra 	$L__BB0_2;
$L__BB0_3:
	ret;

}
	// .globl	a4c_subf32
.visible .entry a4c_subf32(
	.param .u64 .ptr .align 1 a4c_subf32_param_0,
	.param .u64 .ptr .align 1 a4c_subf32_param_1,
	.param .u64 .ptr .align 1 a4c_subf32_param_2,
	.param .u32 a4c_subf32_param_3
)
{
	.reg .pred 	%p<3>;
	.reg .b32 	%r<11>;
	.reg .b32 	%f<4>;
	.reg .b64 	%rd<11>;

	ld.param.u64 	%rd4, [a4c_subf32_param_0];
	ld.param.u64 	%rd5, [a4c_subf32_param_1];
	ld.param.u64 	%rd6, [a4c_subf32_param_2];
	ld.param.u32 	%r6, [a4c_subf32_param_3];
	mov.u32 	%r7, %ctaid.x;
	mov.u32 	%r1, %ntid.x;
	mov.u32 	%r8, %tid.x;
	mad.lo.s32 	%r10, %r7, %r1, %r8;
	setp.ge.s32 	%p1, %r10, %r6;
	@%p1 bra 	$L__BB1_3;
	mov.u32 	%r9, %nctaid.x;
	mul.lo.s32 	%r3, %r1, %r9;
	cvta.to.global.u64 	%rd1, %rd4;
	cvta.to.global.u64 	%rd2, %rd5;
	cvta.to.global.u64 	%rd3, %rd6;
$L__BB1_2:
	mul.wide.s32 	%rd7, %r10, 4;
	add.s64 	%rd8, %rd1, %rd7;
	ld.global.f32 	%f1, [%rd8];
	add.s64 	%rd9, %rd2, %rd7;
	ld.global.f32 	%f2, [%rd9];
	sub.f32 	%f3, %f1, %f2;
	add.s64 	%rd10, %rd3, %rd7;
	st.global.f32 	[%rd10], %f3;
	add.s32 	%r10, %r10, %r3;
	setp.lt.s32 	%p2, %r10, %r6;
	@%p2 bra 	$L__BB1_2;
$L__BB1_3:
	ret;

}
	// .globl	a4c_mulf32
.visible .entry a4c_mulf32(
	.param .u64 .ptr .align 1 a4c_mulf32_param_0,
	.param .u64 .ptr .align 1 a4c_mulf32_param_1,
	.param .u64 .ptr .align 1 a4c_mulf32_param_2,
	.param .u32 a4c_mulf32_param_3
)
{
	.reg .pred 	%p<3>;
	.reg .b32 	%r<11>;
	.reg .b32 	%f<4>;
	.reg .b64 	%rd<11>;

	ld.param.u64 	%rd4, [a4c_mulf32_param_0];
	ld.param.u64 	%rd5, [a4c_mulf32_param_1];
	ld.param.u64 	%rd6, [a4c_mulf32_param_2];
	ld.param.u32 	%r6, [a4c_mulf32_param_3];
	mov.u32 	%r7, %ctaid.x;
	mov.u32 	%r1, %ntid.x;
	mov.u32 	%r8, %tid.x;
	mad.lo.s32 	%r10, %r7, %r1, %r8;
	setp.ge.s32 	%p1, %r10, %r6;
	@%p1 bra 	$L__BB2_3;
	mov.u32 	%r9, %nctaid.x;
	mul.lo.s32 	%r3, %r1, %r9;
	cvta.to.global.u64 	%rd1, %rd4;
	cvta.to.global.u64 	%rd2, %rd5;
	cvta.to.global.u64 	%rd3, %rd6;
$L__BB2_2:
	mul.wide.s32 	%rd7, %r10, 4;
	add.s64 	%rd8, %rd1, %rd7;
	ld.global.f32 	%f1, [%rd8];
	add.s64 	%rd9, %rd2, %rd7;
	ld.global.f32 	%f2, [%rd9];
	mul.f32 	%f3, %f1, %f2;
	add.s64 	%rd10, %rd3, %rd7;
	st.global.f32 	[%rd10], %f3;
	add.s32 	%r10, %r10, %r3;
	setp.lt.s32 	%p2, %r10, %r6;
	@%p2 bra 	$L__BB2_2;
$L__BB2_3:
	ret;

}
	// .globl	a4c_divf32
.visible .entry a4c_divf32(
	.param .u64 .ptr .align 1 a4c_divf32_param_0,
	.param .u64 .ptr .align 1 a4c_divf32_param_1,
	.param .u64 .ptr .align 1 a4c_divf32_param_2,
	.param .u32 a4c_divf32_param_3
)
{
	.reg .pred 	%p<3>;
	.reg .b32 	%r<11>;
	.reg .b32 	%f<4>;
	.reg .b64 	%rd<11>;

	ld.param.u64 	%rd4, [a4c_divf32_param_0];
	ld.param.u64 	%rd5, [a4c_divf32_param_1];
	ld.param.u64 	%rd6, [a4c_divf32_param_2];
	ld.param.u32 	%r6, [a4c_divf32_param_3];
	mov.u32 	%r7, %ctaid.x;
	mov.u32 	%r1, %ntid.x;
	mov.u32 	%r8, %tid.x;
	mad.lo.s32 	%r10, %r7, %r1, %r8;
	setp.ge.s32 	%p1, %r10, %r6;
	@%p1 bra 	$L__BB3_3;
	mov.u32 	%r9, %nctaid.x;
	mul.lo.s32 	%r3, %r1, %r9;
	cvta.to.global.u64 	%rd1, %rd4;
	cvta.to.global.u64 	%rd2, %rd5;
	cvta.to.global.u64 	%rd3, %rd6;
$L__BB3_2:
	mul.wide.s32 	%rd7, %r10, 4;
	add.s64 	%rd8, %rd1, %rd7;
	ld.global.f32 	%f1, [%rd8];
	add.s64 	%rd9, %rd2, %rd7;
	ld.global.f32 	%f2, [%rd9];
	div.rn.f32 	%f3, %f1, %f2;
	add.s64 	%rd10, %rd3, %rd7;
	st.global.f32 	[%rd10], %f3;
	add.s32 	%r10, %r10, %r3;
	setp.lt.s32 	%p2, %r10, %r6;
	@%p2 bra 	$L__BB3_2;
$L__BB3_3:
	ret;

}
	// .globl	a4c_cosf32
.visible .entry a4c_cosf32(
	.param .u64 .ptr .align 1 a4c_cosf32_param_0,
	.param .u64 .ptr .align 1 a4c_cosf32_param_1,
	.param .u32 a4c_cosf32_param_2
)
{
	.local .align 4 .b8 	__local_depot4[28];
	.reg .b64 	%SP;
	.reg .b64 	%SPL;
	.reg .pred 	%p<11>;
	.reg .b32 	%r<51>;
	.reg .b32 	%f<28>;
	.reg .b64 	%rd<29>;
	.reg .b64 	%fd<3>;

	mov.u64 	%SPL, __local_depot4;
	ld.param.u64 	%rd11, [a4c_cosf32_param_0];
	ld.param.u64 	%rd12, [a4c_cosf32_param_1];
	ld.param.u32 	%r20, [a4c_cosf32_param_2];
	add.u64 	%rd1, %SPL, 0;
	mov.u32 	%r21, %ctaid.x;
	mov.u32 	%r1, %ntid.x;
	mov.u32 	%r22, %tid.x;
	mad.lo.s32 	%r46, %r21, %r1, %r22;
	setp.ge.s32 	%p1, %r46, %r20;
	@%p1 bra 	$L__BB4_11;
	mov.u32 	%r23, %nctaid.x;
	mul.lo.s32 	%r3, %r1, %r23;
	cvta.to.global.u64 	%rd2, %rd11;
	cvta.to.global.u64 	%rd3, %rd12;
	mov.u64 	%rd16, __cudart_i2opi_f;
$L__BB4_2:
	mul.wide.s32 	%rd14, %r46, 4;
	add.s64 	%rd15, %rd2, %rd14;
	ld.global.f32 	%f1, [%rd15];
	mul.f32 	%f7, %f1, 0f3F22F983;
	cvt.rni.s32.f32 	%r50, %f7;
	cvt.rn.f32.s32 	%f8, %r50;
	fma.rn.f32 	%f9, %f8, 0fBFC90FDA, %f1;
	fma.rn.f32 	%f10, %f8, 0fB3A22168, %f9;
	fma.rn.f32 	%f27, %f8, 0fA7C234C5, %f10;
	abs.f32 	%f3, %f1;
	setp.ltu.f32 	%p2, %f3, 0f47CE4780;
	@%p2 bra 	$L__BB4_10;
	setp.neu.f32 	%p3, %f3, 0f7F800000;
	@%p3 bra 	$L__BB4_5;
	mov.f32 	%f13, 0f00000000;
	mul.rn.f32 	%f27, %f1, %f13;
	mov.b32 	%r50, 0;
	bra.uni 	$L__BB4_10;
$L__BB4_5:
	mov.b32 	%r6, %f1;
	shl.b32 	%r25, %r6, 8;
	or.b32  	%r7, %r25, -2147483648;
	mov.b64 	%rd28, 0;
	mov.b32 	%r47, 0;
	mov.u64 	%rd26, %rd16;
	mov.u64 	%rd27, %rd1;
$L__BB4_6:
	.pragma "nounroll";
	ld.global.nc.u32 	%r26, [%rd26];
	mad.wide.u32 	%rd18, %r26, %r7, %rd28;
	shr.u64 	%rd28, %rd18, 32;
	st.local.u32 	[%rd27], %rd18;
	add.s32 	%r47, %r47, 1;
	add.s64 	%rd27, %rd27, 4;
	add.s64 	%rd26, %rd26, 4;
	setp.ne.s32 	%p4, %r47, 6;
	@%p4 bra 	$L__BB4_6;
	shr.u32 	%r27, %r6, 23;
	st.local.u32 	[%rd1+24], %rd28;
	and.b32  	%r10, %r27, 31;
	and.b32  	%r28, %r27, 224;
	add.s32 	%r29, %r28, -128;
	shr.u32 	%r30, %r29, 5;
	mul.wide.u32 	%rd19, %r30, 4;
	sub.s64 	%rd10, %rd1, %rd19;
	ld.local.u32 	%r48, [%rd10+24];
	ld.local.u32 	%r49, [%rd10+20];
	setp.eq.s32 	%p5, %r10, 0;
	@%p5 bra 	$L__BB4_9;
	shf.l.wrap.b32 	%r48, %r49, %r48, %r10;
	ld.local.u32 	%r31, [%rd10+16];
	shf.l.wrap.b32 	%r49, %r31, %r49, %r10;
$L__BB4_9:
	shr.u32 	%r32, %r48, 30;
	shf.l.wrap.b32 	%r33, %r49, %r48, 2;
	shl.b32 	%r34, %r49, 2;
	shr.u32 	%r35, %r33, 31;
	add.s32 	%r36, %r35, %r32;
	neg.s32 	%r37, %r36;
	setp.lt.s32 	%p6, %r6, 0;
	selp.b32 	%r50, %r37, %r36, %p6;
	xor.b32  	%r38, %r33, %r6;
	shr.s32 	%r39, %r33, 31;
	xor.b32  	%r40, %r39, %r33;
	xor.b32  	%r41, %r39, %r34;
	cvt.u64.u32 	%rd20, %r40;
	shl.b64 	%rd21, %rd20, 32;
	cvt.u64.u32 	%rd22, %r41;
	or.b64  	%rd23, %rd21, %rd22;
	cvt.rn.f64.s64 	%fd1, %rd23;
	mul.f64 	%fd2, %fd1, 0d3BF921FB54442D19;
	cvt.rn.f32.f64 	%f11, %fd2;
	neg.f32 	%f12, %f11;
	setp.lt.s32 	%p7, %r38, 0;
	selp.f32 	%f27, %f12, %f11, %p7;
$L__BB4_10:
	add.s32 	%r43, %r50, 1;
	mul.rn.f32 	%f14, %f27, %f27;
	and.b32  	%r44, %r50, 1;
	setp.eq.b32 	%p8, %r44, 1;
	selp.f32 	%f15, %f27, 0f3F800000, %p8;
	fma.rn.f32 	%f16, %f14, %f15, 0f00000000;
	fma.rn.f32 	%f17, %f14, 0f37CBAC00, 0fBAB607ED;
	selp.f32 	%f18, 0fB94D4153, %f17, %p8;
	selp.f32 	%f19, 0f3C0885E4, 0f3D2AAABB, %p8;
	fma.rn.f32 	%f20, %f18, %f14, %f19;
	selp.f32 	%f21, 0fBE2AAAA8, 0fBEFFFFFF, %p8;
	fma.rn.f32 	%f22, %f20, %f14, %f21;
	fma.rn.f32 	%f23, %f22, %f16, %f15;
	and.b32  	%r45, %r43, 2;
	setp.eq.s32 	%p9, %r45, 0;
	mov.f32 	%f24, 0f00000000;
	sub.f32 	%f25, %f24, %f23;
	selp.f32 	%f26, %f23, %f25, %p9;
	add.s64 	%rd25, %rd3, %rd14;
	st.global.f32 	[%rd25], %f26;
	add.s32 	%r46, %r46, %r3;
	setp.lt.s32 	%p10, %r46, %r20;
	@%p10 bra 	$L__BB4_2;
$L__BB4_11:
	ret;

}
	// .globl	a4c_sinf32
.visible .entry a4c_sinf32(
	.param .u64 .ptr .align 1 a4c_sinf32_param_0,
	.param .u64 .ptr .align 1 a4c_sinf32_param_1,
	.param .u32 a4c_sinf32_param_2
)
{
	.local .align 4 .b8 	__local_depot5[28];
	.reg .b64 	%SP;
	.reg .b64 	%SPL;
	.reg .pred 	%p<11>;
	.reg .b32 	%r<50>;
	.reg .b32 	%f<28>;
	.reg .b64 	%rd<29>;
	.reg .b64 	%fd<3>;

	mov.u64 	%SPL, __local_depot5;
	ld.param.u64 	%rd11, [a4c_sinf32_param_0];
	ld.param.u64 	%rd12, [a4c_sinf32_param_1];
	ld.param.u32 	%r20, [a4c_sinf32_param_2];
	add.u64 	%rd1, %SPL, 0;
	mov.u32 	%r21, %ctaid.x;
	mov.u32 	%r1, %ntid.x;
	mov.u32 	%r22, %tid.x;
	mad.lo.s32 	%r45, %r21, %r1, %r22;
	setp.ge.s32 	%p1, %r45, %r20;
	@%p1 bra 	$L__BB5_11;
	mov.u32 	%r23, %nctaid.x;
	mul.lo.s32 	%r3, %r1, %r23;
	cvta.to.global.u64 	%rd2, %rd11;
	cvta.to.global.u64 	%rd3, %rd12;
	mov.u64 	%rd16, __cudart_i2opi_f;
$L__BB5_2:
	mul.wide.s32 	%rd14, %r45, 4;
	add.s64 	%rd15, %rd2, %rd14;
	ld.global.f32 	%f1, [%rd15];
	mul.f32 	%f7, %f1, 0f3F22F983;
	cvt.rni.s32.f32 	%r49, %f7;
	cvt.rn.f32.s32 	%f8, %r49;
	fma.rn.f32 	%f9, %f8, 0fBFC90FDA, %f1;
	fma.rn.f32 	%f10, %f8, 0fB3A22168, %f9;
	fma.rn.f32 	%f27, %f8, 0fA7C234C5, %f10;
	abs.f32 	%f3, %f1;
	setp.ltu.f32 	%p2, %f3, 0f47CE4780;
	@%p2 bra 	$L__BB5_10;
	setp.neu.f32 	%p3, %f3, 0f7F800000;
	@%p3 bra 	$L__BB5_5;
	mov.f32 	%f13, 0f00000000;
	mul.rn.f32 	%f27, %f1, %f13;
	mov.b32 	%r49, 0;
	bra.uni 	$L__BB5_10;
$L__BB5_5:
	mov.b32 	%r6, %f1;
	shl.b32 	%r25, %r6, 8;
	or.b32  	%r7, %r25, -2147483648;
	mov.b64 	%rd28, 0;
	mov.b32 	%r46, 0;
	mov.u64 	%rd26, %rd16;
	mov.u64 	%rd27, %rd1;
$L__BB5_6:
	.pragma "nounroll";
	ld.global.nc.u32 	%r26, [%rd26];
	mad.wide.u32 	%rd18, %r26, %r7, %rd28;
	shr.u64 	%rd28, %rd18, 32;
	st.local.u32 	[%rd27], %rd18;
	add.s32 	%r46, %r46, 1;
	add.s64 	%rd27, %rd27, 4;
	add.s64 	%rd26, %rd26, 4;
	setp.ne.s32 	%p4, %r46, 6;
	@%p4 bra 	$L__BB5_6;
	shr.u32 	%r27, %r6, 23;
	st.local.u32 	[%rd1+24], %rd28;
	and.b32  	%r10, %r27, 31;
	and.b32  	%r28, %r27, 224;
	add.s32 	%r29, %r28, -128;
	shr.u32 	%r30, %r29, 5;
	mul.wide.u32 	%rd19, %r30, 4;
	sub.s64 	%rd10, %rd1, %rd19;
	ld.local.u32 	%r47, [%rd10+24];
	ld.local.u32 	%r48, [%rd10+20];
	setp.eq.s32 	%p5, %r10, 0;
	@%p5 bra 	$L__BB5_9;
	shf.l.wrap.b32 	%r47, %r48, %r47, %r10;
	ld.local.u32 	%r31, [%rd10+16];
	shf.l.wrap.b32 	%r48, %r31, %r48, %r10;
$L__BB5_9:
	shr.u32 	%r32, %r47, 30;
	shf.l.wrap.b32 	%r33, %r48, %r47, 2;
	shl.b32 	%r34, %r48, 2;
	shr.u32 	%r35, %r33, 31;
	add.s32 	%r36, %r35, %r32;
	neg.s32 	%r37, %r36;
	setp.lt.s32 	%p6, %r6, 0;
	selp.b32 	%r49, %r37, %r36, %p6;
	xor.b32  	%r38, %r33, %r6;
	shr.s32 	%r39, %r33, 31;
	xor.b32  	%r40, %r39, %r33;
	xor.b32  	%r41, %r39, %r34;
	cvt.u64.u32 	%rd20, %r40;
	shl.b64 	%rd21, %rd20, 32;
	cvt.u64.u32 	%rd22, %r41;
	or.b64  	%rd23, %rd21, %rd22;
	cvt.rn.f64.s64 	%fd1, %rd23;
	mul.f64 	%fd2, %fd1, 0d3BF921FB54442D19;
	cvt.rn.f32.f64 	%f11, %fd2;
	neg.f32 	%f12, %f11;
	setp.lt.s32 	%p7, %r38, 0;
	selp.f32 	%f27, %f12, %f11, %p7;
$L__BB5_10:
	mul.rn.f32 	%f14, %f27, %f27;
	and.b32  	%r43, %r49, 1;
	setp.eq.b32 	%p8, %r43, 1;
	selp.f32 	%f15, 0f3F800000, %f27, %p8;
	fma.rn.f32 	%f16, %f14, %f15, 0f00000000;
	fma.rn.f32 	%f17, %f14, 0f37CBAC00, 0fBAB607ED;
	selp.f32 	%f18, %f17, 0fB94D4153, %p8;
	selp.f32 	%f19, 0f3D2AAABB, 0f3C0885E4, %p8;
	fma.rn.f32 	%f20, %f18, %f14, %f19;
	selp.f32 	%f21, 0fBEFFFFFF, 0fBE2AAAA8, %p8;
	fma.rn.f32 	%f22, %f20, %f14, %f21;
	fma.rn.f32 	%f23, %f22, %f16, %f15;
	and.b32  	%r44, %r49, 2;
	setp.eq.s32 	%p9, %r44, 0;
	mov.f32 	%f24, 0f00000000;
	sub.f32 	%f25, %f24, %f23;
	selp.f32 	%f26, %f23, %f25, %p9;
	add.s64 	%rd25, %rd3, %rd14;
	st.global.f32 	[%rd25], %f26;
	add.s32 	%r45, %r45, %r3;
	setp.lt.s32 	%p10, %r45, %r20;
	@%p10 bra 	$L__BB5_2;
$L__BB5_11:
	ret;

}
	// .globl	a4c_tanf32
.visible .entry a4c_tanf32(
	.param .u64 .ptr .align 1 a4c_tanf32_param_0,
	.param .u64 .ptr .align 1 a4c_tanf32_param_1,
	.param .u32 a4c_tanf32_param_2
)
{
	.local .align 4 .b8 	__local_depot6[28];
	.reg .b64 	%SP;
	.reg .b64 	%SPL;
	.reg .pred 	%p<11>;
	.reg .b32 	%r<49>;
	.reg .b32 	%f<28>;
	.reg .b64 	%rd<29>;
	.reg .b64 	%fd<3>;

	mov.u64 	%SPL, __local_depot6;
	ld.param.u64 	%rd11, [a4c_tanf32_param_0];
	ld.param.u64 	%rd12, [a4c_tanf32_param_1];
	ld.param.u32 	%r20, [a4c_tanf32_param_2];
	add.u64 	%rd1, %SPL, 0;
	mov.u32 	%r21, %ctaid.x;
	mov.u32 	%r1, %ntid.x;
	mov.u32 	%r22, %tid.x;
	mad.lo.s32 	%r44, %r21, %r1, %r22;
	setp.ge.s32 	%p1, %r44, %r20;
	@%p1 bra 	$L__BB6_11;
	mov.u32 	%r23, %nctaid.x;
	mul.lo.s32 	%r3, %r1, %r23;
	cvta.to.global.u64 	%rd2, %rd11;
	cvta.to.global.u64 	%rd3, %rd12;
	mov.u64 	%rd16, __cudart_i2opi_f;
$L__BB6_2:
	mul.wide.s32 	%rd14, %r44, 4;
	add.s64 	%rd15, %rd2, %rd14;
	ld.global.f32 	%f1, [%rd15];
	mul.f32 	%f7, %f1, 0f3F22F983;
	cvt.rni.s32.f32 	%r48, %f7;
	cvt.rn.f32.s32 	%f8, %r48;
	fma.rn.f32 	%f9, %f8, 0fBFC90FDA, %f1;
	fma.rn.f32 	%f10, %f8, 0fB3A22168, %f9;
	fma.rn.f32 	%f27, %f8, 0fA7C234C5, %f10;
	abs.f32 	%f3, %f1;
	setp.ltu.f32 	%p2, %f3, 0f47CE4780;
	@%p2 bra 	$L__BB6_10;
	setp.neu.f32 	%p3, %f3, 0f7F800000;
	@%p3 bra 	$L__BB6_5;
	mov.f32 	%f13, 0f00000000;
	mul.rn.f32 	%f27, %f1, %f13;
	mov.b32 	%r48, 0;
	bra.uni 	$L__BB6_10;
$L__BB6_5:
	mov.b32 	%r6, %f1;
	shl.b32 	%r25, %r6, 8;
	or.b32  	%r7, %r25, -2147483648;
	mov.b64 	%rd28, 0;
	mov.b32 	%r45, 0;
	mov.u64 	%rd26, %rd16;
	mov.u64 	%rd27, %rd1;
$L__BB6_6:
	.pragma "nounroll";
	ld.global.nc.u32 	%r26, [%rd26];
	mad.wide.u32 	%rd18, %r26, %r7, %rd28;
	shr.u64 	%rd28, %rd18, 32;
	st.local.u32 	[%rd27], %rd18;
	add.s32 	%r45, %r45, 1;
	add.s64 	%rd27, %rd27, 4;
	add.s64 	%rd26, %rd26, 4;
	setp.ne.s32 	%p4, %r45, 6;
	@%p4 bra 	$L__BB6_6;
	shr.u32 	%r27, %r6, 23;
	st.local.u32 	[%rd1+24], %rd28;
	and.b32  	%r10, %r27, 31;
	and.b32  	%r28, %r27, 224;
	add.s32 	%r29, %r28, -128;
	shr.u32 	%r30, %r29, 5;
	mul.wide.u32 	%rd19, %r30, 4;
	sub.s64 	%rd10, %rd1, %rd19;
	ld.local.u32 	%r46, [%rd10+24];
	ld.local.u32 	%r47, [%rd10+20];
	setp.eq.s32 	%p5, %r10, 0;
	@%p5 bra 	$L__BB6_9;
	shf.l.wrap.b32 	%r46, %r47, %r46, %r10;
	ld.local.u32 	%r31, [%rd10+16];
	shf.l.wrap.b32 	%r47, %r31, %r47, %r10;
$L__BB6_9:
	shr.u32 	%r32, %r46, 30;
	shf.l.wrap.b32 	%r33, %r47, %r46, 2;
	shl.b32 	%r34, %r47, 2;
	shr.u32 	%r35, %r33, 31;
	add.s32 	%r36, %r35, %r32;
	neg.s32 	%r37, %r36;
	setp.lt.s32 	%p6, %r6, 0;
	selp.b32 	%r48, %r37, %r36, %p6;
	xor.b32  	%r38, %r33, %r6;
	shr.s32 	%r39, %r33, 31;
	xor.b32  	%r40, %r39, %r33;
	xor.b32  	%r41, %r39, %r34;
	cvt.u64.u32 	%rd20, %r40;
	shl.b64 	%rd21, %rd20, 32;
	cvt.u64.u32 	%rd22, %r41;
	or.b64  	%rd23, %rd21, %rd22;
	cvt.rn.f64.s64 	%fd1, %rd23;
	mul.f64 	%fd2, %fd1, 0d3BF921FB54442D19;
	cvt.rn.f32.f64 	%f11, %fd2;
	neg.f32 	%f12, %f11;
	setp.lt.s32 	%p7, %r38, 0;
	selp.f32 	%f27, %f12, %f11, %p7;
$L__BB6_10:
	mul.f32 	%f14, %f27, %f27;
	fma.rn.f32 	%f15, %f14, 0f3C190000, 0f3B560000;
	fma.rn.f32 	%f16, %f15, %f14, 0f3CC70000;
	fma.rn.f32 	%f17, %f16, %f14, 0f3D5B0000;
	fma.rn.f32 	%f18, %f17, %f14, 0f3E089438;
	fma.rn.f32 	%f19, %f18, %f14, 0f3EAAAA88;
	mul.rn.f32 	%f20, %f14, %f27;
	fma.rn.f32 	%f21, %f19, %f20, %f27;
	abs.f32 	%f22, %f27;
	setp.eq.f32 	%p8, %f22, 0f3A00B43C;
	selp.f32 	%f23, %f27, %f21, %p8;
	and.b32  	%r43, %r48, 1;
	setp.eq.b32 	%p9, %r43, 1;
	neg.f32 	%f24, %f23;
	rcp.approx.ftz.f32 	%f25, %f24;
	selp.f32 	%f26, %f25, %f23, %p9;
	add.s64 	%rd25, %rd3, %rd14;
	st.global.f32 	[%rd25], %f26;
	add.s32 	%r44, %r44, %r3;
	setp.lt.s32 	%p10, %r44, %r20;
	@%p10 bra 	$L__BB6_2;
$L__BB6_11:
	ret;

}
	// .globl	a4c_acosf32
.visible .entry a4c_acosf32(
	.param .u64 .ptr .align 1 a4c_acosf32_param_0,
	.param .u64 .ptr .align 1 a4c_acosf32_param_1,
	.param .u32 a4c_acosf32_param_2
)
{
	.reg .pred 	%p<6>;
	.reg .b32 	%r<11>;
	.reg .b32 	%f<26>;
	.reg .b64 	%rd<8>;

	ld.param.u64 	%rd3, [a4c_acosf32_param_0];
	ld.param.u64 	%rd4, [a4c_acosf32_param_1];
	ld.param.u32 	%r6, [a4c_acosf32_param_2];
	mov.u32 	%r7, %ctaid.x;
	mov.u32 	%r1, %ntid.x;
	mov.u32 	%r8, %tid.x;
	mad.lo.s32 	%r10, %r7, %r1, %r8;
	setp.ge.s32 	%p1, %r10, %r6;
	@%p1 bra 	$L__BB7_3;
	mov.u32 	%r9, %nctaid.x;
	mul.lo.s32 	%r3, %r1, %r9;
	cvta.to.global.u64 	%rd1, %rd3;
	cvta.to.global.u64 	%rd2, %rd4;
$L__BB7_2:
	mul.wide.s32 	%rd5, %r10, 4;
	add.s64 	%rd6, %rd1, %rd5;
	ld.global.f32 	%f1, [%rd6];
	abs.f32 	%f2, %f1;
	fma.rn.f32 	%f3, %f2, 0fBF000000, 0f3F000000;
	rsqrt.approx.ftz.f32 	%f4, %f3;
	mul.f32 	%f5, %f4, %f3;
	mul.f32 	%f6, %f4, 0fBF000000;
	fma.rn.f32 	%f7, %f5, %f6, 0f3F000000;
	fma.rn.f32 	%f8, %f5, %f7, %f5;
	setp.eq.f32 	%p2, %f2, 0f3F800000;
	selp.f32 	%f9, 0f00000000, %f8, %p2;
	setp.gt.f32 	%p3, %f2, 0f3F0F5C29;
	selp.f32 	%f10, %f9, %f2, %p3;
	copysign.f32 	%f11, %f1, %f10;
	mul.f32 	%f12, %f11, %f11;
	fma.rn.f32 	%f13, %f12, 0f3D10ECEF, 0f3C8B1ABB;
	fma.rn.f32 	%f14, %f13, %f12, 0f3CFC028C;
	fma.rn.f32 	%f15, %f14, %f12, 0f3D372139;
	fma.rn.f32 	%f16, %f15, %f12, 0f3D9993DB;
	fma.rn.f32 	%f17, %f16, %f12, 0f3E2AAAC6;
	mul.f32 	%f18, %f12, %f17;
	fma.rn.f32 	%f19, %f18, %f11, %f11;
	neg.f32 	%f20, %f19;
	selp.f32 	%f21, %f19, %f20, %p3;
	fma.rn.f32 	%f22, 0f3F6EE581, 0f3FD774EB, %f21;
	setp.gt.f32 	%p4, %f1, 0f3F0F5C29;
	selp.f32 	%f23, %f19, %f22, %p4;
	add.f32 	%f24, %f23, %f23;
	selp.f32 	%f25, %f24, %f23, %p3;
	add.s64 	%rd7, %rd2, %rd5;
	st.global.f32 	[%rd7], %f25;
	add.s32 	%r10, %r10, %r3;
	setp.lt.s32 	%p5, %r10, %r6;
	@%p5 bra 	$L__BB7_2;
$L__BB7_3:
	ret;

}
	// .globl	a4c_asinf32
.visible .entry a4c_asinf32(
	.param .u64 .ptr .align 1 a4c_asinf32_param_0,
	.param .u64 .ptr .align 1 a4c_asinf32_param_1,
	.param .u32 a4c_asinf32_param_2
)
{
	.reg .pred 	%p<6>;
	.reg .b32 	%r<11>;
	.reg .b32 	%f<23>;
	.reg .b64 	%rd<8>;

	ld.param.u64 	%rd3, [a4c_asinf32_param_0];
	ld.param.u64 	%rd4, [a4c_asinf32_param_1];
	ld.param.u32 	%r6, [a4c_asinf32_param_2];
	mov.u32 	%r7, %ctaid.x;
	mov.u32 	%r1, %ntid.x;
	mov.u32 	%r8, %tid.x;
	mad.lo.s32 	%r10, %r7, %r1, %r8;
	setp.ge.s32 	%p1, %r10, %r6;
	@%p1 bra 	$L__BB8_3;
	mov.u32 	%r9, %nctaid.x;
	mul.lo.s32 	%r3, %r1, %r9;
	cvta.to.global.u64 	%rd1, %rd3;
	cvta.to.global.u64 	%rd2, %rd4;
$L__BB8_2:
	mul.wide.s32 	%rd5, %r10, 4;
	add.s64 	%rd6, %rd1, %rd5;
	ld.global.f32 	%f1, [%rd6];
	abs.f32 	%f2, %f1;
	fma.rn.f32 	%f3, %f2, 0fBF000000, 0f3F000000;
	rsqrt.approx.ftz.f32 	%f4, %f3;
	mul.f32 	%f5, %f4, %f3;
	mul.f32 	%f6, %f4, 0fBF000000;
	fma.rn.f32 	%f7, %f5, %f6, 0f3F000000;
	fma.rn.f32 	%f8, %f5, %f7, %f5;
	setp.eq.f32 	%p2, %f2, 0f3F800000;
	selp.f32 	%f9, 0f00000000, %f8, %p2;
	setp.gt.f32 	%p3, %f2, 0f3F0F5C29;
	selp.f32 	%f10, %f9, %f2, %p3;
	mul.f32 	%f11, %f10, %f10;
	fma.rn.f32 	%f12, %f11, 0f3D4DD2F7, 0f3C99CA97;
	fma.rn.f32 	%f13, %f12, %f11, 0f3D3F90E8;
	fma.rn.f32 	%f14, %f13, %f11, 0f3D993CCF;
	fma.rn.f32 	%f15, %f14, %f11, 0f3E2AAC04;
	mul.f32 	%f16, %f11, %f15;
	fma.rn.f32 	%f17, %f16, %f10, %f10;
	mul.f32 	%f18, %f17, 0fC0000000;
	fma.rn.f32 	%f19, 0f3F6EE581, 0f3FD774EB, %f18;
	selp.f32 	%f20, %f19, %f17, %p3;
	setp.num.f32 	%p4, %f20, %f20;
	copysign.f32 	%f21, %f1, %f20;
	selp.f32 	%f22, %f21, %f20, %p4;
	add.s64 	%rd7, %rd2, %rd5;
	st.global.f32 	[%rd7], %f22;
	add.s32 	%r10, %r10, %r3;
	setp.lt.s32 	%p5, %r10, %r6;
	@%p5 bra 	$L__BB8_2;
$L__BB8_3:
	ret;

}
	// .globl	a4c_atanf32
.visible .entry a4c_atanf32(
	.param .u64 .ptr .align 1 a4c_atanf32_param_0,
	.param .u64 .ptr .align 1 a4c_atanf32_param_1,
	.param .u32 a4c_atanf32_param_2
)
{
	.reg .pred 	%p<5>;
	.reg .b32 	%r<11>;
	.reg .b32 	%f<20>;
	.reg .b64 	%rd<8>;

	ld.param.u64 	%rd3, [a4c_atanf32_param_0];
	ld.param.u64 	%rd4, [a4c_atanf32_param_1];
	ld.param.u32 	%r6, [a4c_atanf32_param_2];
	mov.u32 	%r7, %ctaid.x;
	mov.u32 	%r1, %ntid.x;
	mov.u32 	%r8, %tid.x;
	mad.lo.s32 	%r10, %r7, %r1, %r8;
	setp.ge.s32 	%p1, %r10, %r6;
	@%p1 bra 	$L__BB9_3;
	mov.u32 	%r9, %nctaid.x;
	mul.lo.s32 	%r3, %r1, %r9;
	cvta.to.global.u64 	%rd1, %rd3;
	cvta.to.global.u64 	%rd2, %rd4;
$L__BB9_2:
	mul.wide.s32 	%rd5, %r10, 4;
	add.s64 	%rd6, %rd1, %rd5;
	ld.global.f32 	%f1, [%rd6];
	abs.f32 	%f2, %f1;
	setp.gt.f32 	%p2, %f2, 0f3F800000;
	rcp.approx.ftz.f32 	%f3, %f2;
	selp.f32 	%f4, %f3, %f2, %p2;
	mul.f32 	%f5, %f4, %f4;
	fma.rn.f32 	%f6, %f5, 0f3B2090AA, 0fBC6BE14F;
	fma.rn.f32 	%f7, %f6, %f5, 0f3D23397E;
	fma.rn.f32 	%f8, %f7, %f5, 0fBD948A7A;
	fma.rn.f32 	%f9, %f8, %f5, 0f3DD76B21;
	fma.rn.f32 	%f10, %f9, %f5, 0fBE111E88;
	fma.rn.f32 	%f11, %f10, %f5, 0f3E4CAF60;
	fma.rn.f32 	%f12, %f11, %f5, 0fBEAAAA27;
	mul.f32 	%f13, %f5, %f12;
	fma.rn.f32 	%f14, %f13, %f4, %f4;
	neg.f32 	%f15, %f14;
	fma.rn.f32 	%f16, 0f3F6EE581, 0f3FD774EB, %f15;
	selp.f32 	%f17, %f16, %f14, %p2;
	setp.num.f32 	%p3, %f2, %f2;
	copysign.f32 	%f18, %f1, %f17;
	selp.f32 	%f19, %f18, %f17, %p3;
	add.s64 	%rd7, %rd2, %rd5;
	st.global.f32 	[%rd7], %f19;
	add.s32 	%r10, %r10, %r3;
	setp.lt.s32 	%p4, %r10, %r6;
	@%p4 bra 	$L__BB9_2;
$L__BB9_3:
	ret;

}
	// .globl	a4c_coshf32
.visible .entry a4c_coshf32(
	.param .u64 .ptr .align 1 a4c_coshf32_param_0,
	.param .u64 .ptr .align 1 a4c_coshf32_param_1,
	.param .u32 a4c_coshf32_param_2
)
{
	.reg .pred 	%p<4>;
	.reg .b32 	%r<13>;
	.reg .b32 	%f<20>;
	.reg .b64 	%rd<8>;

	ld.param.u64 	%rd3, [a4c_coshf32_param_0];
	ld.param.u64 	%rd4, [a4c_coshf32_param_1];
	ld.param.u32 	%r6, [a4c_coshf32_param_2];
	mov.u32 	%r7, %ctaid.x;
	mov.u32 	%r1, %ntid.x;
	mov.u32 	%r8, %tid.x;
	mad.lo.s32 	%r12, %r7, %r1, %r8;
	setp.ge.s32 	%p1, %r12, %r6;
	@%p1 bra 	$L__BB10_3;
	mov.u32 	%r9, %nctaid.x;
	mul.lo.s32 	%r3, %r1, %r9;
	cvta.to.global.u64 	%rd1, %rd3;
	cvta.to.global.u64 	%rd2, %rd4;
$L__BB10_2:
	mul.wide.s32 	%rd5, %r12, 4;
	add.s64 	%rd6, %rd1, %rd5;
	ld.global.f32 	%f1, [%rd6];
	abs.f32 	%f2, %f1;
	mov.f32 	%f3, 0f3FB8AA3B;
	mul.rn.f32 	%f4, %f2, %f3;
	cvt.rzi.f32.f32 	%f5, %f4;
	abs.f32 	%f6, %f5;
	setp.gt.f32 	%p2, %f6, 0f42FC0000;
	mov.f32 	%f7, 0f42FC0000;
	copysign.f32 	%f8, %f5, %f7;
	selp.f32 	%f9, %f8, %f5, %p2;
	fma.rn.f32 	%f10, %f9, 0fBF317218, %f2;
	fma.rn.f32 	%f11, %f9, 0f3102E308, %f10;
	mul.f32 	%f12, %f11, 0f3FB8AA3B;
	add.f32 	%f13, %f9, 0f4B40007D;
	mov.b32 	%r10, %f13;
	shl.b32 	%r11, %r10, 23;
	mov.b32 	%f14, %r11;
	ex2.approx.ftz.f32 	%f15, %f12;
	mul.f32 	%f16, %f15, %f14;
	mov.f32 	%f17, 0f3E000000;
	div.approx.ftz.f32 	%f18, %f17, %f16;
	fma.rn.f32 	%f19, %f16, 0f40000000, %f18;
	add.s64 	%rd7, %rd2, %rd5;
	st.global.f32 	[%rd7], %f19;
	add.s32 	%r12, %r12, %r3;
	setp.lt.s32 	%p3, %r12, %r6;
	@%p3 bra 	$L__BB10_2;
$L__BB10_3:
	ret;

}
	// .globl	a4c_sinhf32
.visible .entry a4c_sinhf32(
	.param .u64 .ptr .align 1 a4c_sinhf32_param_0,
	.param .u64 .ptr .align 1 a4c_sinhf32_param_1,
	.param .u32 a4c_sinhf32_param_2
)
{
	.reg .pred 	%p<5>;
	.reg .b32 	%r<13>;
	.reg .b32 	%f<28>;
	.reg .b64 	%rd<8>;

	ld.param.u64 	%rd3, [a4c_sinhf32_param_0];
	ld.param.u64 	%rd4, [a4c_sinhf32_param_1];
	ld.param.u32 	%r6, [a4c_sinhf32_param_2];
	mov.u32 	%r7, %ctaid.x;
	mov.u32 	%r1, %ntid.x;
	mov.u32 	%r8, %tid.x;
	mad.lo.s32 	%r12, %r7, %r1, %r8;
	setp.ge.s32 	%p1, %r12, %r6;
	@%p1 bra 	$L__BB11_3;
	mov.u32 	%r9, %nctaid.x;
	mul.lo.s32 	%r3, %r1, %r9;
	cvta.to.global.u64 	%rd1, %rd3;
	cvta.to.global.u64 	%rd2, %rd4;
$L__BB11_2:
	mul.wide.s32 	%rd5, %r12, 4;
	add.s64 	%rd6, %rd1, %rd5;
	ld.global.f32 	%f1, [%rd6];
	abs.f32 	%f2, %f1;
	mov.f32 	%f3, 0f3FB8AA3B;
	mul.rn.f32 	%f4, %f2, %f3;
	cvt.rzi.f32.f32 	%f5, %f4;
	abs.f32 	%f6, %f5;
	setp.gt.f32 	%p2, %f6, 0f42FC0000;
	mov.f32 	%f7, 0f42FC0000;
	copysign.f32 	%f8, %f5, %f7;
	selp.f32 	%f9, %f8, %f5, %p2;
	fma.rn.f32 	%f10, %f9, 0fBF317218, %f2;
	fma.rn.f32 	%f11, %f9, 0f3102E308, %f10;
	mul.f32 	%f12, %f11, 0f3FB8AA3B;
	add.f32 	%f13, %f9, 0f4B40007D;
	mov.b32 	%r10, %f13;
	shl.b32 	%r11, %r10, 23;
	mov.b32 	%f14, %r11;
	ex2.approx.ftz.f32 	%f15, %f12;
	mul.f32 	%f16, %f15, %f14;
	mov.f32 	%f17, 0fBE000000;
	div.approx.ftz.f32 	%f18, %f17, %f16;
	fma.rn.f32 	%f19, %f16, 0f40000000, %f18;
	mul.f32 	%f20, %f1, %f1;
	fma.rn.f32 	%f21, %f20, 0f363D0ADA, 0f394FFF49;
	fma.rn.f32 	%f22, %f21, %f20, 0f3C08889A;
	fma.rn.f32 	%f23, %f22, %f20, 0f3E2AAAAB;
	mul.f32 	%f24, %f20, %f23;
	fma.rn.f32 	%f25, %f24, %f1, %f1;
	setp.ge.f32 	%p3, %f2, 0f3F800000;
	copysign.f32 	%f26, %f1, %f19;
	selp.f32 	%f27, %f26, %f25, %p3;
	add.s64 	%rd7, %rd2, %rd5;
	st.global.f32 	[%rd7], %f27;
	add.s32 	%r12, %r12, %r3;
	setp.lt.s32 	%p4, %r12, %r6;
	@%p4 bra 	$L__BB11_2;
$L__BB11_3:
	ret;

}
	// .globl	a4c_tanhf32
.visible .entry a4c_tanhf32(
	.param .u64 .ptr .align 1 a4c_tanhf32_param_0,
	.param .u64 .ptr .align 1 a4c_tanhf32_param_1,
	.param .u32 a4c_tanhf32_param_2
)
{
	.reg .pred 	%p<5>;
	.reg .b32 	%r<11>;
	.reg .b32 	%f<17>;
	.reg .b64 	%rd<8>;

	ld.param.u64 	%rd3, [a4c_tanhf32_param_0];
	ld.param.u64 	%rd4, [a4c_tanhf32_param_1];
	ld.param.u32 	%r6, [a4c_tanhf32_param_2];
	mov.u32 	%r7, %ctaid.x;
	mov.u32 	%r1, %ntid.x;
	mov.u32 	%r8, %tid.x;
	mad.lo.s32 	%r10, %r7, %r1, %r8;
	setp.ge.s32 	%p1, %r10, %r6;
	@%p1 bra 	$L__BB12_3;
	mov.u32 	%r9, %nctaid.x;
	mul.lo.s32 	%r3, %r1, %r9;
	cvta.to.global.u64 	%rd1, %rd3;
	cvta.to.global.u64 	%rd2, %rd4;
$L__BB12_2:
	mul.wide.s32 	%rd5, %r10, 4;
	add.s64 	%rd6, %rd1, %rd5;
	ld.global.f32 	%f1, [%rd6];
	abs.f32 	%f2, %f1;
	mul.f32 	%f3, %f2, 0f4038AA3B;
	ex2.approx.ftz.f32 	%f4, %f3;
	add.f32 	%f5, %f4, 0f3F800000;
	rcp.approx.ftz.f32 	%f6, %f5;
	fma.rn.f32 	%f7, %f6, 0fC0000000, 0f3F800000;
	setp.ge.f32 	%p2, %f2, 0f41102CB4;
	selp.f32 	%f8, 0f3F800000, %f7, %p2;
	copysign.f32 	%f9, %f1, %f8;
	mul.f32 	%f10, %f1, %f1;
	fma.rn.f32 	%f11, %f10, 0f3C80F082, 0fBD563CAE;
	fma.rn.f32 	%f12, %f11, %f10, 0f3E085941;
	fma.rn.f32 	%f13, %f12, %f10, 0fBEAAA9ED;
	fma.rn.f32 	%f14, %f13, %f10, 0f00000000;
	fma.rn.f32 	%f15, %f14, %f1, %f1;
	setp.ge.f32 	%p3, %f2, 0f3F19999A;
	selp.f32 	%f16, %f9, %f15, %p3;
	add.s64 	%rd7, %rd2, %rd5;
	st.global.f32 	[%rd7], %f16;
	add.s32 	%r10, %r10, %r3;
	setp.lt.s32 	%p4, %r10, %r6;
	@%p4 bra 	$L__BB12_2;
$L__BB12_3:
	ret;

}
	// .globl	a4c_acoshf32
.visible .entry a4c_acoshf32(
	.param .u64 .ptr .align 1 a4c_acoshf32_param_0,
	.param .u64 .ptr .align 1 a4c_acoshf32_param_1,
	.param .u32 a4c_acoshf32_param_2
)
{
	.reg .pred 	%p<9>;
	.reg .b32 	%r<18>;
	.reg .b32 	%f<39>;
	.reg .b64 	%rd<9>;

	ld.param.u64 	%rd3, [a4c_acoshf32_param_0];
	ld.param.u64 	%rd4, [a4c_acoshf32_param_1];
	ld.param.u32 	%r8, [a4c_acoshf32_param_2];
	mov.u32 	%r9, %ctaid.x;
	mov.u32 	%r1, %ntid.x;
	mov.u32 	%r10, %tid.x;
	mad.lo.s32 	%r17, %r9, %r1, %r10;
	setp.ge.s32 	%p1, %r17, %r8;
	@%p1 bra 	$L__BB13_5;
	mov.u32 	%r11, %nctaid.x;
	mul.lo.s32 	%r3, %r1, %r11;
	cvta.to.global.u64 	%rd1, %rd3;
	cvta.to.global.u64 	%rd2, %rd4;
$L__BB13_2:
	mul.wide.s32 	%rd5, %r17, 4;
	add.s64 	%rd6, %rd1, %rd5;
	ld.global.f32 	%f5, [%rd6];
	mov.f32 	%f6, 0f3F800000;
	sub.rn.f32 	%f7, %f5, %f6;
	mov.b32 	%r5, %f7;
	setp.gt.u32 	%p2, %r5, 1258291200;
	fma.rn.f32 	%f8, %f5, %f5, 0fBF800000;
	rsqrt.approx.ftz.f32 	%f9, %f8;
	mul.f32 	%f10, %f8, %f9;
	mul.f32 	%f11, %f9, 0f3F000000;
	neg.f32 	%f12, %f10;
	fma.rn.f32 	%f13, %f12, %f10, %f8;
	fma.rn.f32 	%f14, %f13, %f11, %f10;
	setp.eq.f32 	%p3, %f8, 0f00000000;
	selp.f32 	%f15, 0f00000000, %f14, %p3;
	selp.f32 	%f16, 0fBF800001, %f15, %p2;
	add.f32 	%f1, %f7, %f16;
	add.rz.f32 	%f17, %f1, %f6;
	mov.b32 	%r12, %f17;
	add.s32 	%r13, %r12, -1061158912;
	and.b32  	%r14, %r13, -8388608;
	mov.b32 	%r6, %f1;
	sub.s32 	%r15, %r6, %r14;
	mov.b32 	%f18, %r15;
	sub.s32 	%r16, 1082130432, %r14;
	mov.b32 	%f19, %r16;
	fma.rn.f32 	%f20, %f19, 0f3E800000, 0fBF800000;
	add.f32 	%f21, %f20, %f18;
	cvt.rn.f32.s32 	%f22, %r14;
	mul.f32 	%f23, %f22, 0f34000000;
	fma.rn.f32 	%f24, %f21, 0fBD39BF78, 0f3DD80012;
	fma.rn.f32 	%f25, %f24, %f21, 0fBE0778E0;
	fma.rn.f32 	%f26, %f25, %f21, 0f3E146475;
	fma.rn.f32 	%f27, %f26, %f21, 0fBE2A68DD;
	fma.rn.f32 	%f28, %f27, %f21, 0f3E4CAF9E;
	fma.rn.f32 	%f29, %f28, %f21, 0fBE800042;
	fma.rn.f32 	%f30, %f29, %f21, 0f3EAAAAE6;
	fma.rn.f32 	%f31, %f30, %f21, 0fBF000000;
	mul.f32 	%f32, %f21, %f31;
	fma.rn.f32 	%f33, %f32, %f21, %f21;
	fma.rn.f32 	%f38, %f23, 0f3F317218, %f33;
	setp.lt.u32 	%p4, %r6, 2139095040;
	@%p4 bra 	$L__BB13_4;
	setp.gt.s32 	%p5, %r6, -1082130432;
	fma.rn.f32 	%f34, %f1, 0f7F800000, 0f7F800000;
	selp.f32 	%f35, %f34, %f38, %p5;
	setp.eq.f32 	%p6, %f1, 0f00000000;
	selp.f32 	%f38, 0f80000000, %f35, %p6;
$L__BB13_4:
	setp.gt.u32 	%p7, %r5, 1258291200;
	add.f32 	%f36, %f38, 0f3F317218;
	selp.f32 	%f37, %f36, %f38, %p7;
	add.s64 	%rd8, %rd2, %rd5;
	st.global.f32 	[%rd8], %f37;
	add.s32 	%r17, %r17, %r3;
	setp.lt.s32 	%p8, %r17, %r8;
	@%p8 bra 	$L__BB13_2;
$L__BB13_5:
	ret;

}
	// .globl	a4c_asinhf32
.visible .entry a4c_asinhf32(
	.param .u64 .ptr .align 1 a4c_asinhf32_param_0,
	.param .u64 .ptr .align 1 a4c_asinhf32_param_1,
	.param .u32 a4c_asinhf32_param_2
)
{
	.reg .pred 	%p<9>;
	.reg .b32 	%r<17>;
	.reg .b32 	%f<38>;
	.reg .b64 	%rd<9>;

	ld.param.u64 	%rd3, [a4c_asinhf32_param_0];
	ld.param.u64 	%rd4, [a4c_asinhf32_param_1];
	ld.param.u32 	%r7, [a4c_asinhf32_param_2];
	mov.u32 	%r8, %ctaid.x;
	mov.u32 	%r1, %ntid.x;
	mov.u32 	%r9, %tid.x;
	mad.lo.s32 	%r16, %r8, %r1, %r9;
	setp.ge.s32 	%p1, %r16, %r7;
	@%p1 bra 	$L__BB14_5;
	mov.u32 	%r10, %nctaid.x;
	mul.lo.s32 	%r3, %r1, %r10;
	cvta.to.global.u64 	%rd1, %rd3;
	cvta.to.global.u64 	%rd2, %rd4;
$L__BB14_2:
	mul.wide.s32 	%rd5, %r16, 4;
	add.s64 	%rd6, %rd1, %rd5;
	ld.global.f32 	%f1, [%rd6];
	abs.f32 	%f2, %f1;
	fma.rn.f32 	%f7, %f1, %f1, 0f3F800000;
	rsqrt.approx.ftz.f32 	%f8, %f7;
	fma.rn.f32 	%f9, %f7, %f8, 0f3F800000;
	rcp.approx.ftz.f32 	%f10, %f9;
	mul.f32 	%f11, %f2, %f10;
	fma.rn.f32 	%f12, %f2, %f11, %f2;
	setp.gt.f32 	%p2, %f2, 0f4B000000;
	selp.f32 	%f3, %f2, %f12, %p2;
	mov.f32 	%f13, 0f3F800000;
	add.rz.f32 	%f14, %f3, %f13;
	mov.b32 	%r11, %f14;
	add.s32 	%r12, %r11, -1061158912;
	and.b32  	%r13, %r12, -8388608;
	mov.b32 	%r5, %f3;
	sub.s32 	%r14, %r5, %r13;
	mov.b32 	%f15, %r14;
	sub.s32 	%r15, 1082130432, %r13;
	mov.b32 	%f16, %r15;
	fma.rn.f32 	%f17, %f16, 0f3E800000, 0fBF800000;
	add.f32 	%f18, %f17, %f15;
	cvt.rn.f32.s32 	%f19, %r13;
	mul.f32 	%f20, %f19, 0f34000000;
	fma.rn.f32 	%f21, %f18, 0fBD39BF78, 0f3DD80012;
	fma.rn.f32 	%f22, %f21, %f18, 0fBE0778E0;
	fma.rn.f32 	%f23, %f22, %f18, 0f3E146475;
	fma.rn.f32 	%f24, %f23, %f18, 0fBE2A68DD;
	fma.rn.f32 	%f25, %f24, %f18, 0f3E4CAF9E;
	fma.rn.f32 	%f26, %f25, %f18, 0fBE800042;
	fma.rn.f32 	%f27, %f26, %f18, 0f3EAAAAE6;
	fma.rn.f32 	%f28, %f27, %f18, 0fBF000000;
	mul.f32 	%f29, %f18, %f28;
	fma.rn.f32 	%f30, %f29, %f18, %f18;
	fma.rn.f32 	%f37, %f20, 0f3F317218, %f30;
	setp.lt.u32 	%p3, %r5, 2139095040;
	@%p3 bra 	$L__BB14_4;
	setp.gt.s32 	%p4, %r5, -1082130432;
	fma.rn.f32 	%f31, %f3, 0f7F800000, 0f7F800000;
	selp.f32 	%f32, %f31, %f37, %p4;
	setp.eq.f32 	%p5, %f3, 0f00000000;
	selp.f32 	%f37, 0f80000000, %f32, %p5;
$L__BB14_4:
	setp.gt.f32 	%p6, %f2, 0f4B000000;
	add.f32 	%f33, %f37, 0f3F317218;
	selp.f32 	%f34, %f33, %f37, %p6;
	setp.num.f32 	%p7, %f2, %f2;
	copysign.f32 	%f35, %f1, %f34;
	selp.f32 	%f36, %f35, %f34, %p7;
	add.s64 	%rd8, %rd2, %rd5;
	st.global.f32 	[%rd8], %f36;
	add.s32 	%r16, %r16, %r3;
	setp.lt.s32 	%p8, %r16, %r7;
	@%p8 bra 	$L__BB14_2;
$L__BB14_5:
	ret;

}
	// .globl	a4c_atanhf32
.visible .entry a4c_atanhf32(
	.param .u64 .ptr .align 1 a4c_atanhf32_param_0,
	.param .u64 .ptr .align 1 a4c_atanhf32_param_1,
	.param .u32 a4c_atanhf32_param_2
)
{
	.reg .pred 	%p<7>;
	.reg .b32 	%r<17>;
	.reg .b32 	%f<35>;
	.reg .b64 	%rd<9>;

	ld.param.u64 	%rd3, [a4c_atanhf32_param_0];
	ld.param.u64 	%rd4, [a4c_atanhf32_param_1];
	ld.param.u32 	%r7, [a4c_atanhf32_param_2];
	mov.u32 	%r8, %ctaid.x;
	mov.u32 	%r1, %ntid.x;
	mov.u32 	%r9, %tid.x;
	mad.lo.s32 	%r16, %r8, %r1, %r9;
	setp.ge.s32 	%p1, %r16, %r7;
	@%p1 bra 	$L__BB15_5;
	mov.u32 	%r10, %nctaid.x;
	mul.lo.s32 	%r3, %r1, %r10;
	cvta.to.global.u64 	%rd1, %rd3;
	cvta.to.global.u64 	%rd2, %rd4;
$L__BB15_2:
	mul.wide.s32 	%rd5, %r16, 4;
	add.s64 	%rd6, %rd1, %rd5;
	ld.global.f32 	%f1, [%rd6];
	abs.f32 	%f6, %f1;
	mov.f32 	%f7, 0f3F800000;
	sub.f32 	%f8, %f7, %f6;
	rcp.approx.ftz.f32 	%f9, %f8;
	add.f32 	%f10, %f9, %f9;
	mul.f32 	%f11, %f6, %f10;
	setp.gt.f32 	%p2, %f6, 0f7E800000;
	selp.f32 	%f2, 0fC0000000, %f11, %p2;
	add.rz.f32 	%f12, %f2, %f7;
	mov.b32 	%r11, %f12;
	add.s32 	%r12, %r11, -1061158912;
	and.b32  	%r13, %r12, -8388608;
	mov.b32 	%r5, %f2;
	sub.s32 	%r14, %r5, %r13;
	mov.b32 	%f13, %r14;
	sub.s32 	%r15, 1082130432, %r13;
	mov.b32 	%f14, %r15;
	fma.rn.f32 	%f15, %f14, 0f3E800000, 0fBF800000;
	add.f32 	%f16, %f15, %f13;
	cvt.rn.f32.s32 	%f17, %r13;
	mul.f32 	%f18, %f17, 0f34000000;
	fma.rn.f32 	%f19, %f16, 0fBD39BF78, 0f3DD80012;
	fma.rn.f32 	%f20, %f19, %f16, 0fBE0778E0;
	fma.rn.f32 	%f21, %f20, %f16, 0f3E146475;
	fma.rn.f32 	%f22, %f21, %f16, 0fBE2A68DD;
	fma.rn.f32 	%f23, %f22, %f16, 0f3E4CAF9E;
	fma.rn.f32 	%f24, %f23, %f16, 0fBE800042;
	fma.rn.f32 	%f25, %f24, %f16, 0f3EAAAAE6;
	fma.rn.f32 	%f26, %f25, %f16, 0fBF000000;
	mul.f32 	%f27, %f16, %f26;
	fma.rn.f32 	%f28, %f27, %f16, %f16;
	fma.rn.f32 	%f34, %f18, 0f3F317218, %f28;
	setp.lt.u32 	%p3, %r5, 2139095040;
	@%p3 bra 	$L__BB15_4;
	setp.gt.s32 	%p4, %r5, -1082130432;
	fma.rn.f32 	%f29, %f2, 0f7F800000, 0f7F800000;
	selp.f32 	%f30, %f29, %f34, %p4;
	setp.eq.f32 	%p5, %f2, 0f00000000;
	selp.f32 	%f34, 0f80000000, %f30, %p5;
$L__BB15_4:
	mov.f32 	%f31, 0f3F000000;
	copysign.f32 	%f32, %f1, %f31;
	mul.f32 	%f33, %f32, %f34;
	add.s64 	%rd8, %rd2, %rd5;
	st.global.f32 	[%rd8], %f33;
	add.s32 	%r16, %r16, %r3;
	setp.lt.s32 	%p6, %r16, %r7;
	@%p6 bra 	$L__BB15_2;
$L__BB15_5:
	ret;

}
	// .globl	a4c_lnf32
.visible .entry a4c_lnf32(
	.param .u64 .ptr .align 1 a4c_lnf32_param_0,
	.param .u64 .ptr .align 1 a4c_lnf32_param_1,
	.param .u32 a4c_lnf32_param_2
)
{
	.reg .pred 	%p<6>;
	.reg .b32 	%r<15>;
	.reg .b32 	%f<23>;
	.reg .b64 	%rd<8>;

	ld.param.u64 	%rd3, [a4c_lnf32_param_0];
	ld.param.u64 	%rd4, [a4c_lnf32_param_1];
	ld.param.u32 	%r6, [a4c_lnf32_param_2];
	mov.u32 	%r7, %ctaid.x;
	mov.u32 	%r1, %ntid.x;
	mov.u32 	%r8, %tid.x;
	mad.lo.s32 	%r14, %r7, %r1, %r8;
	setp.ge.s32 	%p1, %r14, %r6;
	@%p1 bra 	$L__BB16_3;
	mov.u32 	%r9, %nctaid.x;
	mul.lo.s32 	%r3, %r1, %r9;
	cvta.to.global.u64 	%rd1, %rd3;
	cvta.to.global.u64 	%rd2, %rd4;
$L__BB16_2:
	mul.wide.s32 	%rd5, %r14, 4;
	add.s64 	%rd6, %rd1, %rd5;
	ld.global.f32 	%f1, [%rd6];
	setp.lt.f32 	%p2, %f1, 0f00800000;
	mul.f32 	%f2, %f1, 0f4B000000;
	selp.f32 	%f3, %f2, %f1, %p2;
	selp.f32 	%f4, 0fC1B80000, 0f00000000, %p2;
	mov.b32 	%r10, %f3;
	add.s32 	%r11, %r10, -1059760811;
	and.b32  	%r12, %r11, -8388608;
	sub.s32 	%r13, %r10, %r12;
	mov.b32 	%f5, %r13;
	cvt.rn.f32.s32 	%f6, %r12;
	fma.rn.f32 	%f7, %f6, 0f34000000, %f4;
	add.f32 	%f8, %f5, 0fBF800000;
	fma.rn.f32 	%f9, %f8, 0fBE055027, 0f3E1039F6;
	fma.rn.f32 	%f10, %f9, %f8, 0fBDF8CDCC;
	fma.rn.f32 	%f11, %f10, %f8, 0f3E0F2955;
	fma.rn.f32 	%f12, %f11, %f8, 0fBE2AD8B9;
	fma.rn.f32 	%f13, %f12, %f8, 0f3E4CED0B;
	fma.rn.f32 	%f14, %f13, %f8, 0fBE7FFF22;
	fma.rn.f32 	%f15, %f14, %f8, 0f3EAAAA78;
	fma.rn.f32 	%f16, %f15, %f8, 0fBF000000;
	mul.f32 	%f17, %f8, %f16;
	fma.rn.f32 	%f18, %f17, %f8, %f8;
	fma.rn.f32 	%f19, %f7, 0f3F317218, %f18;
	setp.gt.u32 	%p3, %r10, 2139095039;
	fma.rn.f32 	%f20, %f3, 0f7F800000, 0f7F800000;
	selp.f32 	%f21, %f20, %f19, %p3;
	setp.eq.f32 	%p4, %f3, 0f00000000;
	selp.f32 	%f22, 0fFF800000, %f21, %p4;
	add.s64 	%rd7, %rd2, %rd5;
	st.global.f32 	[%rd7], %f22;
	add.s32 	%r14, %r14, %r3;
	setp.lt.s32 	%p5, %r14, %r6;
	@%p5 bra 	$L__BB16_2;
$L__BB16_3:
	ret;

}
	// .globl	a4c_ln_1pf32
.visible .entry a4c_ln_1pf32(
	.param .u64 .ptr .align 1 a4c_ln_1pf32_param_0,
	.param .u64 .ptr .align 1 a4c_ln_1pf32_param_1,
	.param .u32 a4c_ln_1pf32_param_2
)
{
	.reg .pred 	%p<6>;
	.reg .b32 	%r<17>;
	.reg .b32 	%f<26>;
	.reg .b64 	%rd<9>;

	ld.param.u64 	%rd3, [a4c_ln_1pf32_param_0];
	ld.param.u64 	%rd4, [a4c_ln_1pf32_param_1];
	ld.param.u32 	%r7, [a4c_ln_1pf32_param_2];
	mov.u32 	%r8, %ctaid.x;
	mov.u32 	%r1, %ntid.x;
	mov.u32 	%r9, %tid.x;
	mad.lo.s32 	%r16, %r8, %r1, %r9;
	setp.ge.s32 	%p1, %r16, %r7;
	@%p1 bra 	$L__BB17_5;
	mov.u32 	%r10, %nctaid.x;
	mul.lo.s32 	%r3, %r1, %r10;
	cvta.to.global.u64 	%rd1, %rd3;
	cvta.to.global.u64 	%rd2, %rd4;
$L__BB17_2:
	mul.wide.s32 	%rd5, %r16, 4;
	add.s64 	%rd6, %rd1, %rd5;
	ld.global.f32 	%f1, [%rd6];
	mov.f32 	%f5, 0f3F800000;
	add.rz.f32 	%f6, %f1, %f5;
	mov.b32 	%r11, %f6;
	add.s32 	%r12, %r11, -1061158912;
	and.b32  	%r13, %r12, -8388608;
	mov.b32 	%r5, %f1;
	sub.s32 	%r14, %r5, %r13;
	mov.b32 	%f7, %r14;
	sub.s32 	%r15, 1082130432, %r13;
	mov.b32 	%f8, %r15;
	fma.rn.f32 	%f9, %f8, 0f3E800000, 0fBF800000;
	add.f32 	%f10, %f9, %f7;
	cvt.rn.f32.s32 	%f11, %r13;
	mul.f32 	%f12, %f11, 0f34000000;
	fma.rn.f32 	%f13, %f10, 0fBD39BF78, 0f3DD80012;
	fma.rn.f32 	%f14, %f13, %f10, 0fBE0778E0;
	fma.rn.f32 	%f15, %f14, %f10, 0f3E146475;
	fma.rn.f32 	%f16, %f15, %f10, 0fBE2A68DD;
	fma.rn.f32 	%f17, %f16, %f10, 0f3E4CAF9E;
	fma.rn.f32 	%f18, %f17, %f10, 0fBE800042;
	fma.rn.f32 	%f19, %f18, %f10, 0f3EAAAAE6;
	fma.rn.f32 	%f20, %f19, %f10, 0fBF000000;
	mul.f32 	%f21, %f10, %f20;
	fma.rn.f32 	%f22, %f21, %f10, %f10;
	fma.rn.f32 	%f25, %f12, 0f3F317218, %f22;
	setp.lt.u32 	%p2, %r5, 2139095040;
	@%p2 bra 	$L__BB17_4;
	setp.gt.s32 	%p3, %r5, -1082130432;
	fma.rn.f32 	%f23, %f1, 0f7F800000, 0f7F800000;
	selp.f32 	%f24, %f23, %f25, %p3;
	setp.eq.f32 	%p4, %f1, 0f00000000;
	selp.f32 	%f25, 0f80000000, %f24, %p4;
$L__BB17_4:
	add.s64 	%rd8, %rd2, %rd5;
	st.global.f32 	[%rd8], %f25;
	add.s32 	%r16, %r16, %r3;
	setp.lt.s32 	%p5, %r16, %r7;
	@%p5 bra 	$L__BB17_2;
$L__BB17_5:
	ret;

}
	// .globl	a4c_log10f32
.visible .entry a4c_log10f32(
	.param .u64 .ptr .align 1 a4c_log10f32_param_0,
	.param .u64 .ptr .align 1 a4c_log10f32_param_1,
	.param .u32 a4c_log10f32_param_2
)
{
	.reg .pred 	%p<6>;
	.reg .b32 	%r<15>;
	.reg .b32 	%f<24>;
	.reg .b64 	%rd<8>;

	ld.param.u64 	%rd3, [a4c_log10f32_param_0];
	ld.param.u64 	%rd4, [a4c_log10f32_param_1];
	ld.param.u32 	%r6, [a4c_log10f32_param_2];
	mov.u32 	%r7, %ctaid.x;
	mov.u32 	%r1, %ntid.x;
	mov.u32 	%r8, %tid.x;
	mad.lo.s32 	%r14, %r7, %r1, %r8;
	setp.ge.s32 	%p1, %r14, %r6;
	@%p1 bra 	$L__BB18_3;
	mov.u32 	%r9, %nctaid.x;
	mul.lo.s32 	%r3, %r1, %r9;
	cvta.to.global.u64 	%rd1, %rd3;
	cvta.to.global.u64 	%rd2, %rd4;
$L__BB18_2:
	mul.wide.s32 	%rd5, %r14, 4;
	add.s64 	%rd6, %rd1, %rd5;
	ld.global.f32 	%f1, [%rd6];
	setp.lt.f32 	%p2, %f1, 0f00800000;
	mul.f32 	%f2, %f1, 0f4B000000;
	selp.f32 	%f3, %f2, %f1, %p2;
	selp.f32 	%f4, 0fC1B80000, 0f00000000, %p2;
	mov.b32 	%r10, %f3;
	add.s32 	%r11, %r10, -1059760811;
	and.b32  	%r12, %r11, -8388608;
	sub.s32 	%r13, %r10, %r12;
	mov.b32 	%f5, %r13;
	cvt.rn.f32.s32 	%f6, %r12;
	fma.rn.f32 	%f7, %f6, 0f34000000, %f4;
	add.f32 	%f8, %f5, 0fBF800000;
	fma.rn.f32 	%f9, %f8, 0fBE055027, 0f3E1039F6;
	fma.rn.f32 	%f10, %f9, %f8, 0fBDF8CDCC;
	fma.rn.f32 	%f11, %f10, %f8, 0f3E0F2955;
	fma.rn.f32 	%f12, %f11, %f8, 0fBE2AD8B9;
	fma.rn.f32 	%f13, %f12, %f8, 0f3E4CED0B;
	fma.rn.f32 	%f14, %f13, %f8, 0fBE7FFF22;
	fma.rn.f32 	%f15, %f14, %f8, 0f3EAAAA78;
	fma.rn.f32 	%f16, %f15, %f8, 0fBF000000;
	mul.f32 	%f17, %f8, %f16;
	fma.rn.f32 	%f18, %f17, %f8, %f8;
	fma.rn.f32 	%f19, %f7, 0f3F317218, %f18;
	setp.gt.u32 	%p3, %r10, 2139095039;
	fma.rn.f32 	%f20, %f3, 0f7F800000, 0f7F800000;
	selp.f32 	%f21, %f20, %f19, %p3;
	setp.eq.f32 	%p4, %f3, 0f00000000;
	mul.f32 	%f22, %f21, 0f3EDE5BD9;
	selp.f32 	%f23, 0fFF800000, %f22, %p4;
	add.s64 	%rd7, %rd2, %rd5;
	st.global.f32 	[%rd7], %f23;
	add.s32 	%r14, %r14, %r3;
	setp.lt.s32 	%p5, %r14, %r6;
	@%p5 bra 	$L__BB18_2;
$L__BB18_3:
	ret;

}
	// .globl	a4c_log2f32
.visible .entry a4c_log2f32(
	.param .u64 .ptr .align 1 a4c_log2f32_param_0,
	.param .u64 .ptr .align 1 a4c_log2f32_param_1,
	.param .u32 a4c_log2f32_param_2
)
{
	.reg .pred 	%p<6>;
	.reg .b32 	%r<15>;
	.reg .b32 	%f<25>;
	.reg .b64 	%rd<8>;

	ld.param.u64 	%rd3, [a4c_log2f32_param_0];
	ld.param.u64 	%rd4, [a4c_log2f32_param_1];
	ld.param.u32 	%r6, [a4c_log2f32_param_2];
	mov.u32 	%r7, %ctaid.x;
	mov.u32 	%r1, %ntid.x;
	mov.u32 	%r8, %tid.x;
	mad.lo.s32 	%r14, %r7, %r1, %r8;
	setp.ge.s32 	%p1, %r14, %r6;
	@%p1 bra 	$L__BB19_3;
	mov.u32 	%r9, %nctaid.x;
	mul.lo.s32 	%r3, %r1, %r9;
	cvta.to.global.u64 	%rd1, %rd3;
	cvta.to.global.u64 	%rd2, %rd4;
$L__BB19_2:
	mul.wide.s32 	%rd5, %r14, 4;
	add.s64 	%rd6, %rd1, %rd5;
	ld.global.f32 	%f1, [%rd6];
	setp.lt.f32 	%p2, %f1, 0f00800000;
	mul.f32 	%f2, %f1, 0f4B000000;
	selp.f32 	%f3, %f2, %f1, %p2;
	selp.f32 	%f4, 0fC1B80000, 0f00000000, %p2;
	mov.b32 	%r10, %f3;
	add.s32 	%r11, %r10, -1060439283;
	and.b32  	%r12, %r11, -8388608;
	sub.s32 	%r13, %r10, %r12;
	mov.b32 	%f5, %r13;
	cvt.rn.f32.s32 	%f6, %r12;
	fma.rn.f32 	%f7, %f6, 0f34000000, %f4;
	add.f32 	%f8, %f5, 0fBF800000;
	fma.rn.f32 	%f9, %f8, 0f3DC6B27F, 0fBE2C7F30;
	fma.rn.f32 	%f10, %f9, %f8, 0f3E2FCF2A;
	fma.rn.f32 	%f11, %f10, %f8, 0fBE374E43;
	fma.rn.f32 	%f12, %f11, %f8, 0f3E520BF4;
	fma.rn.f32 	%f13, %f12, %f8, 0fBE763C8B;
	fma.rn.f32 	%f14, %f13, %f8, 0f3E93BF99;
	fma.rn.f32 	%f15, %f14, %f8, 0fBEB8AA49;
	fma.rn.f32 	%f16, %f15, %f8, 0f3EF6384A;
	fma.rn.f32 	%f17, %f16, %f8, 0fBF38AA3B;
	mul.f32 	%f18, %f8, %f17;
	mul.f32 	%f19, %f8, %f18;
	fma.rn.f32 	%f20, %f8, 0f3FB8AA3B, %f19;
	add.f32 	%f21, %f7, %f20;
	setp.gt.u32 	%p3, %r10, 2139095039;
	fma.rn.f32 	%f22, %f3, 0f7F800000, 0f7F800000;
	selp.f32 	%f23, %f22, %f21, %p3;
	setp.eq.f32 	%p4, %f3, 0f00000000;
	selp.f32 	%f24, 0fFF800000, %f23, %p4;
	add.s64 	%rd7, %rd2, %rd5;
	st.global.f32 	[%rd7], %f24;
	add.s32 	%r14, %r14, %r3;
	setp.lt.s32 	%p5, %r14, %r6;
	@%p5 bra 	$L__BB19_2;
$L__BB19_3:
	ret;

}


// ===== COMPILED SASS (sm_100) =====

	.target	sm_100

	.elftype	@"ET_EXEC"


//--------------------- .note.nv.tkinfo           --------------------------
	.section	.note.nv.tkinfo,"",@"SHT_NOTE"
	.sectionflags	@"SHF_NOTE_NV_TKINFO"
	.tkinfo
        /*0018*/ 	.word	0x00000002
        /*0030*/ 	.string	""
        /*0030*/ 	.string	"ptxas"
        /*0030*/ 	.string	"Cuda compilation tools, release 13.0, V13.0.88"
        /*0030*/ 	.string	"Build cuda_13.0.r13.0/compiler.36424714_0"
        /*0030*/ 	.string	"-arch sm_100 -m 64 "



//--------------------- .note.nv.cuinfo           --------------------------
	.section	.note.nv.cuinfo,"",@"SHT_NOTE"
	.sectionflags	@"SHF_NOTE_NV_CUINFO"
        /*0018*/ 	.short	0x0002
        /*001a*/ 	.short	0x0064
        /*001c*/ 	.short	0x0082
	.zero		2


//--------------------- .nv.info                  --------------------------
	.section	.nv.info,"",@"SHT_CUDA_INFO"
	.align	4


	//----- nvinfo : EIATTR_REGCOUNT
	.align		4
        /*0000*/ 	.byte	0x04, 0x2f
        /*0002*/ 	.short	(.L_2 - .L_1)
	.align		4
.L_1:
        /*0004*/ 	.word	index@(a4c_addf32)
        /*0008*/ 	.word	0x00000014


	//----- nvinfo : EIATTR_FRAME_SIZE
	.align		4
.L_2:
        /*000c*/ 	.byte	0x04, 0x11
        /*000e*/ 	.short	(.L_4 - .L_3)
	.align		4
.L_3:
        /*0010*/ 	.word	index@(a4c_addf32)
        /*0014*/ 	.word	0x00000000


	//----- nvinfo : EIATTR_REGCOUNT
	.align		4
.L_4:
        /*0018*/ 	.byte	0x04, 0x2f
        /*001a*/ 	.short	(.L_6 - .L_5)
	.align		4
.L_5:
        /*001c*/ 	.word	index@(a4c_subf32)
        /*0020*/ 	.word	0x00000014


	//----- nvinfo : EIATTR_FRAME_SIZE
	.align		4
.L_6:
        /*0024*/ 	.byte	0x04, 0x11
        /*0026*/ 	.short	(.L_8 - .L_7)
	.align		4
.L_7:
        /*0028*/ 	.word	index@(a4c_subf32)
        /*002c*/ 	.word	0x00000000


	//----- nvinfo : EIATTR_REGCOUNT
	.align		4
.L_8:
        /*0030*/ 	.byte	0x04, 0x2f
        /*0032*/ 	.short	(.L_10 - .L_9)
	.align		4
.L_9:
        /*0034*/ 	.word	index@(a4c_mulf32)
        /*0038*/ 	.word	0x00000014


	//----- nvinfo : EIATTR_FRAME_SIZE
	.align		4
.L_10:
        /*003c*/ 	.byte	0x04, 0x11
        /*003e*/ 	.short	(.L_12 - .L_11)
	.align		4
.L_11:
        /*0040*/ 	.word	index@(a4c_mulf32)
        /*0044*/ 	.word	0x00000000


	//----- nvinfo : EIATTR_REGCOUNT
	.align		4
.L_12:
        /*0048*/ 	.byte	0x04, 0x2f
        /*004a*/ 	.short	(.L_14 - .L_13)
	.align		4
.L_13:
        /*004c*/ 	.word	index@(a4c_divf32)
        /*0050*/ 	.word	0x00000016


	//----- nvinfo : EIATTR_FRAME_SIZE
	.align		4
.L_14:
        /*0054*/ 	.byte	0x04, 0x11
        /*0056*/ 	.short	(.L_16 - .L_15)
	.align		4
.L_15:
        /*0058*/ 	.word	index@($__internal_0_$__cuda_sm3x_div_rn_noftz_f32_slowpath)
        /*005c*/ 	.word	0x00000000


	//----- nvinfo : EIATTR_FRAME_SIZE
	.align		4
.L_16:
        /*0060*/ 	.byte	0x04, 0x11
        /*0062*/ 	.short	(.L_18 - .L_17)
	.align		4
.L_17:
        /*0064*/ 	.word	index@(a4c_divf32)
        /*0068*/ 	.word	0x00000000


	//----- nvinfo : EIATTR_REGCOUNT
	.align		4
.L_18:
        /*006c*/ 	.byte	0x04, 0x2f
        /*006e*/ 	.short	(.L_20 - .L_19)
	.align		4
.L_19:
        /*0070*/ 	.word	index@(a4c_cosf32)
        /*0074*/ 	.word	0x00000013


	//----- nvinfo : EIATTR_FRAME_SIZE
	.align		4
.L_20:
        /*0078*/ 	.byte	0x04, 0x11
        /*007a*/ 	.short	(.L_22 - .L_21)
	.align		4
.L_21:
        /*007c*/ 	.word	index@(a4c_cosf32)
        /*0080*/ 	.word	0x00000000


	//----- nvinfo : EIATTR_REGCOUNT
	.align		4
.L_22:
        /*0084*/ 	.byte	0x04, 0x2f
        /*0086*/ 	.short	(.L_24 - .L_23)
	.align		4
.L_23:
        /*0088*/ 	.word	index@(a4c_sinf32)
        /*008c*/ 	.word	0x00000013


	//----- nvinfo : EIATTR_FRAME_SIZE
	.align		4
.L_24:
        /*0090*/ 	.byte	0x04, 0x11
        /*0092*/ 	.short	(.L_26 - .L_25)
	.align		4
.L_25:
        /*0094*/ 	.word	index@(a4c_sinf32)
        /*0098*/ 	.word	0x00000000


	//----- nvinfo : EIATTR_REGCOUNT
	.align		4
.L_26:
        /*009c*/ 	.byte	0x04, 0x2f
        /*009e*/ 	.short	(.L_28 - .L_27)
	.align		4
.L_27:
        /*00a0*/ 	.word	index@(a4c_tanf32)
        /*00a4*/ 	.word	0x00000013


	//----- nvinfo : EIATTR_FRAME_SIZE
	.align		4
.L_28:
        /*00a8*/ 	.byte	0x04, 0x11
        /*00aa*/ 	.short	(.L_30 - .L_29)
	.align		4
.L_29:
        /*00ac*/ 	.word	index@(a4c_tanf32)
        /*00b0*/ 	.word	0x00000000


	//----- nvinfo : EIATTR_REGCOUNT
	.align		4
.L_30:
        /*00b4*/ 	.byte	0x04, 0x2f
        /*00b6*/ 	.short	(.L_32 - .L_31)
	.align		4
.L_31:
        /*00b8*/ 	.word	index@(a4c_acosf32)
        /*00bc*/ 	.word	0x0000000e


	//----- nvinfo : EIATTR_FRAME_SIZE
	.align		4
.L_32:
        /*00c0*/ 	.byte	0x04, 0x11
        /*00c2*/ 	.short	(.L_34 - .L_33)
	.align		4
.L_33:
        /*00c4*/ 	.word	index@(a4c_acosf32)
        /*00c8*/ 	.word	0x00000000


	//----- nvinfo : EIATTR_REGCOUNT
	.align		4
.L_34:
        /*00cc*/ 	.byte	0x04, 0x2f
        /*00ce*/ 	.short	(.L_36 - .L_35)
	.align		4
.L_35:
        /*00d0*/ 	.word	index@(a4c_asinf32)
        /*00d4*/ 	.word	0x0000000e


	//----- nvinfo : EIATTR_FRAME_SIZE
	.align		4
.L_36:
        /*00d8*/ 	.byte	0x04, 0x11
        /*00da*/ 	.short	(.L_38 - .L_37)
	.align		4
.L_37:
        /*00dc*/ 	.word	index@(a4c_asinf32)
        /*00e0*/ 	.word	0x00000000


	//----- nvinfo : EIATTR_REGCOUNT
	.align		4
.L_38:
        /*00e4*/ 	.byte	0x04, 0x2f
        /*00e6*/ 	.short	(.L_40 - .L_39)
	.align		4
.L_39:
        /*00e8*/ 	.word	index@(a4c_atanf32)
        /*00ec*/ 	.word	0x00000010


	//----- nvinfo : EIATTR_FRAME_SIZE
	.align		4
.L_40:
        /*00f0*/ 	.byte	0x04, 0x11
        /*00f2*/ 	.short	(.L_42 - .L_41)
	.align		4
.L_41:
        /*00f4*/ 	.word	index@(a4c_atanf32)
        /*00f8*/ 	.word	0x00000000


	//----- nvinfo : EIATTR_REGCOUNT
	.align		4
.L_42:
        /*00fc*/ 	.byte	0x04, 0x2f
        /*00fe*/ 	.short	(.L_44 - .L_43)
	.align		4
.L_43:
        /*0100*/ 	.word	index@(a4c_coshf32)
        /*0104*/ 	.word	0x00000010


	//----- nvinfo : EIATTR_FRAME_SIZE
	.align		4
.L_44:
        /*0108*/ 	.byte	0x04, 0x11
        /*010a*/ 	.short	(.L_46 - .L_45)
	.align		4
.L_45:
        /*010c*/ 	.word	index@(a4c_coshf32)
        /*0110*/ 	.word	0x00000000


	//----- nvinfo : EIATTR_REGCOUNT
	.align		4
.L_46:
        /*0114*/ 	.byte	0x04, 0x2f
        /*0116*/ 	.short	(.L_48 - .L_47)
	.align		4
.L_47:
        /*0118*/ 	.word	index@(a4c_sinhf32)
        /*011c*/ 	.word	0x00000012


	//----- nvinfo : EIATTR_FRAME_SIZE
	.align		4
.L_48:
        /*0120*/ 	.byte	0x04, 0x11
        /*0122*/ 	.short	(.L_50 - .L_49)
	.align		4
.L_49:
        /*0124*/ 	.word	index@(a4c_sinhf32)
        /*0128*/ 	.word	0x00000000


	//----- nvinfo : EIATTR_REGCOUNT
	.align		4
.L_50:
        /*012c*/ 	.byte	0x04, 0x2f
        /*012e*/ 	.short	(.L_52 - .L_51)
	.align		4
.L_51:
        /*0130*/ 	.word	index@(a4c_tanhf32)
        /*0134*/ 	.word	0x00000011


	//----- nvinfo : EIATTR_FRAME_SIZE
	.align		4
.L_52:
        /*0138*/ 	.byte	0x04, 0x11
        /*013a*/ 	.short	(.L_54 - .L_53)
	.align		4
.L_53:
        /*013c*/ 	.word	index@(a4c_tanhf32)
        /*0140*/ 	.word	0x00000000


	//----- nvinfo : EIATTR_REGCOUNT
	.align		4
.L_54:
        /*0144*/ 	.byte	0x04, 0x2f
        /*0146*/ 	.short	(.L_56 - .L_55)
	.align		4
.L_55:
        /*0148*/ 	.word	index@(a4c_acoshf32)
        /*014c*/ 	.word	0x00000012


	//----- nvinfo : EIATTR_FRAME_SIZE
	.align		4
.L_56:
        /*0150*/ 	.byte	0x04, 0x11
        /*0152*/ 	.short	(.L_58 - .L_57)
	.align		4
.L_57:
        /*0154*/ 	.word	index@(a4c_acoshf32)
        /*0158*/ 	.word	0x00000000


	//----- nvinfo : EIATTR_REGCOUNT
	.align		4
.L_58:
        /*015c*/ 	.byte	0x04, 0x2f
        /*015e*/ 	.short	(.L_60 - .L_59)
	.align		4
.L_59:
        /*0160*/ 	.word	index@(a4c_asinhf32)
        /*0164*/ 	.word	0x00000010


	//----- nvinfo : EIATTR_FRAME_SIZE
	.align		4
.L_60:
        /*0168*/ 	.byte	0x04, 0x11
        /*016a*/ 	.short	(.L_62 - .L_61)
	.align		4
.L_61:
        /*016c*/ 	.word	index@(a4c_asinhf32)
        /*0170*/ 	.word	0x00000000


	//----- nvinfo : EIATTR_REGCOUNT
	.align		4
.L_62:
        /*0174*/ 	.byte	0x04, 0x2f
        /*0176*/ 	.short	(.L_64 - .L_63)
	.align		4
.L_63:
        /*0178*/ 	.word	index@(a4c_atanhf32)
        /*017c*/ 	.word	0x00000010


	//----- nvinfo : EIATTR_FRAME_SIZE
	.align		4
.L_64:
        /*0180*/ 	.byte	0x04, 0x11
        /*0182*/ 	.short	(.L_66 - .L_65)
	.align		4
.L_65:
        /*0184*/ 	.word	index@(a4c_atanhf32)
        /*0188*/ 	.word	0x00000000


	//----- nvinfo : EIATTR_REGCOUNT
	.align		4
.L_66:
        /*018c*/ 	.byte	0x04, 0x2f
        /*018e*/ 	.short	(.L_68 - .L_67)
	.align		4
.L_67:
        /*0190*/ 	.word	index@(a4c_lnf32)
        /*0194*/ 	.word	0x00000010


	//----- nvinfo : EIATTR_FRAME_SIZE
	.align		4
.L_68:
        /*0198*/ 	.byte	0x04, 0x11
        /*019a*/ 	.short	(.L_70 - .L_69)
	.align		4
.L_69:
        /*019c*/ 	.word	index@(a4c_lnf32)
        /*01a0*/ 	.word	0x00000000


	//----- nvinfo : EIATTR_REGCOUNT
	.align		4
.L_70:
        /*01a4*/ 	.byte	0x04, 0x2f
        /*01a6*/ 	.short	(.L_72 - .L_71)
	.align		4
.L_71:
        /*01a8*/ 	.word	index@(a4c_ln_1pf32)
        /*01ac*/ 	.word	0x00000012


	//----- nvinfo : EIATTR_FRAME_SIZE
	.align		4
.L_72:
        /*01b0*/ 	.byte	0x04, 0x11
        /*01b2*/ 	.short	(.L_74 - .L_73)
	.align		4
.L_73:
        /*01b4*/ 	.word	index@(a4c_ln_1pf32)
        /*01b8*/ 	.word	0x00000000


	//----- nvinfo : EIATTR_REGCOUNT
	.align		4
.L_74:
        /*01bc*/ 	.byte	0x04, 0x2f
        /*01be*/ 	.short	(.L_76 - .L_75)
	.align		4
.L_75:
        /*01c0*/ 	.word	index@(a4c_log10f32)
        /*01c4*/ 	.word	0x00000010


	//----- nvinfo : EIATTR_FRAME_SIZE
	.align		4
.L_76:
        /*01c8*/ 	.byte	0x04, 0x11
        /*01ca*/ 	.short	(.L_78 - .L_77)
	.align		4
.L_77:
        /*01cc*/ 	.word	index@(a4c_log10f32)
        /*01d0*/ 	.word	0x00000000


	//----- nvinfo : EIATTR_REGCOUNT
	.align		4
.L_78:
        /*01d4*/ 	.byte	0x04, 0x2f
        /*01d6*/ 	.short	(.L_80 - .L_79)
	.align		4
.L_79:
        /*01d8*/ 	.word	index@(a4c_log2f32)
        /*01dc*/ 	.word	0x00000010


	//----- nvinfo : EIATTR_FRAME_SIZE
	.align		4
.L_80:
        /*01e0*/ 	.byte	0x04, 0x11
        /*01e2*/ 	.short	(.L_82 - .L_81)
	.align		4
.L_81:
        /*01e4*/ 	.word	index@(a4c_log2f32)
        /*01e8*/ 	.word	0x00000000


	//----- nvinfo : EIATTR_MIN_STACK_SIZE
	.align		4
.L_82:
        /*01ec*/ 	.byte	0x04, 0x12
        /*01ee*/ 	.short	(.L_84 - .L_83)
	.align		4
.L_83:
        /*01f0*/ 	.word	index@(a4c_log2f32)
        /*01f4*/ 	.word	0x00000000


	//----- nvinfo : EIATTR_MIN_STACK_SIZE
	.align		4
.L_84:
        /*01f8*/ 	.byte	0x04, 0x12
        /*01fa*/ 	.short	(.L_86 - .L_85)
	.align		4
.L_85:
        /*01fc*/ 	.word	index@(a4c_log10f32)
        /*0200*/ 	.word	0x00000000


	//----- nvinfo : EIATTR_MIN_STACK_SIZE
	.align		4
.L_86:
        /*0204*/ 	.byte	0x04, 0x12
        /*0206*/ 	.short	(.L_88 - .L_87)
	.align		4
.L_87:
        /*0208*/ 	.word	index@(a4c_ln_1pf32)
        /*020c*/ 	.word	0x00000000


	//----- nvinfo : EIATTR_MIN_STACK_SIZE
	.align		4
.L_88:
        /*0210*/ 	.byte	0x04, 0x12
        /*0212*/ 	.short	(.L_90 - .L_89)
	.align		4
.L_89:
        /*0214*/ 	.word	index@(a4c_lnf32)
        /*0218*/ 	.word	0x00000000


	//----- nvinfo : EIATTR_MIN_STACK_SIZE
	.align		4
.L_90:
        /*021c*/ 	.byte	0x04, 0x12
        /*021e*/ 	.short	(.L_92 - .L_91)
	.align		4
.L_91:
        /*0220*/ 	.word	index@(a4c_atanhf32)
        /*0224*/ 	.word	0x00000000


	//----- nvinfo : EIATTR_MIN_STACK_SIZE
	.align		4
.L_92:
        /*0228*/ 	.byte	0x04, 0x12
        /*022a*/ 	.short	(.L_94 - .L_93)
	.align		4
.L_93:
        /*022c*/ 	.word	index@(a4c_asinhf32)
        /*0230*/ 	.word	0x00000000


	//----- nvinfo : EIATTR_MIN_STACK_SIZE
	.align		4
.L_94:
        /*0234*/ 	.byte	0x04, 0x12
        /*0236*/ 	.short	(.L_96 - .L_95)
	.align		4
.L_95:
        /*0238*/ 	.word	index@(a4c_acoshf32)
        /*023c*/ 	.word	0x00000000


	//----- nvinfo : EIATTR_MIN_STACK_SIZE
	.align		4
.L_96:
        /*0240*/ 	.byte	0x04, 0x12
        /*0242*/ 	.short	(.L_98 - .L_97)
	.align		4
.L_97:
        /*0244*/ 	.word	index@(a4c_tanhf32)
        /*0248*/ 	.word	0x00000000


	//----- nvinfo : EIATTR_MIN_STACK_SIZE
	.align		4
.L_98:
        /*024c*/ 	.byte	0x04, 0x12
        /*024e*/ 	.short	(.L_100 - .L_99)
	.align		4
.L_99:
        /*0250*/ 	.word	index@(a4c_sinhf32)
        /*0254*/ 	.word	0x00000000


	//----- nvinfo : EIATTR_MIN_STACK_SIZE
	.align		4
.L_100:
        /*0258*/ 	.byte	0x04, 0x12
        /*025a*/ 	.short	(.L_102 - .L_101)
	.align		4
.L_101:
        /*025c*/ 	.word	index@(a4c_coshf32)
        /*0260*/ 	.word	0x00000000


	//----- nvinfo : EIATTR_MIN_STACK_SIZE
	.align		4
.L_102:
        /*0264*/ 	.byte	0x04, 0x12
        /*0266*/ 	.short	(.L_104 - .L_103)
	.align		4
.L_103:
        /*0268*/ 	.word	index@(a4c_atanf32)
        /*026c*/ 	.word	0x00000000


	//----- nvinfo : EIATTR_MIN_STACK_SIZE
	.align		4
.L_104:
        /*0270*/ 	.byte	0x04, 0x12
        /*0272*/ 	.short	(.L_106 - .L_105)
	.align		4
.L_105:
        /*0274*/ 	.word	index@(a4c_asinf32)
        /*0278*/ 	.word	0x00000000


	//----- nvinfo : EIATTR_MIN_STACK_SIZE
	.align		4
.L_106:
        /*027c*/ 	.byte	0x04, 0x12
        /*027e*/ 	.short	(.L_108 - .L_107)
	.align		4
.L_107:
        /*0280*/ 	.word	index@(a4c_acosf32)
        /*0284*/ 	.word	0x00000000


	//----- nvinfo : EIATTR_MIN_STACK_SIZE
	.align		4
.L_108:
        /*0288*/ 	.byte	0x04, 0x12
        /*028a*/ 	.short	(.L_110 - .L_109)
	.align		4
.L_109:
        /*028c*/ 	.word	index@(a4c_tanf32)
        /*0290*/ 	.word	0x00000000


	//----- nvinfo : EIATTR_MIN_STACK_SIZE
	.align		4
.L_110:
        /*0294*/ 	.byte	0x04, 0x12
        /*0296*/ 	.short	(.L_112 - .L_111)
	.align		4
.L_111:
        /*0298*/ 	.word	index@(a4c_sinf32)
        /*029c*/ 	.word	0x00000000


	//----- nvinfo : EIATTR_MIN_STACK_SIZE
	.align		4
.L_112:
        /*02a0*/ 	.byte	0x04, 0x12
        /*02a2*/ 	.short	(.L_114 - .L_113)
	.align		4
.L_113:
        /*02a4*/ 	.word	index@(a4c_cosf32)
        /*02a8*/ 	.word	0x00000000


	//----- nvinfo : EIATTR_MIN_STACK_SIZE
	.align		4
.L_114:
        /*02ac*/ 	.byte	0x04, 0x12
        /*02ae*/ 	.short	(.L_116 - .L_115)
	.align		4
.L_115:
        /*02b0*/ 	.word	index@(a4c_divf32)
        /*02b4*/ 	.word	0x00000000


	//----- nvinfo : EIATTR_MIN_STACK_SIZE
	.align		4
.L_116:
        /*02b8*/ 	.byte	0x04, 0x12
        /*02ba*/ 	.short	(.L_118 - .L_117)
	.align		4
.L_117:
        /*02bc*/ 	.word	index@(a4c_mulf32)
        /*02c0*/ 	.word	0x00000000


	//----- nvinfo : EIATTR_MIN_STACK_SIZE
	.align		4
.L_118:
        /*02c4*/ 	.byte	0x04, 0x12
        /*02c6*/ 	.short	(.L_120 - .L_119)
	.align		4
.L_119:
        /*02c8*/ 	.word	index@(a4c_subf32)
        /*02cc*/ 	.word	0x00000000


	//----- nvinfo : EIATTR_MIN_STACK_SIZE
	.align		4
.L_120:
        /*02d0*/ 	.byte	0x04, 0x12
        /*02d2*/ 	.short	(.L_122 - .L_121)
	.align		4
.L_121:
        /*02d4*/ 	.word	index@(a4c_addf32)
        /*02d8*/ 	.word	0x00000000
.L_122:


//--------------------- .nv.compat                --------------------------
	.section	.nv.compat,"",@"SHT_CUDA_COMPAT_INFO"
	.align	4
        /*0000*/ 	.byte	0x02, 0x09, 0x00, 0x00, 0x02, 0x02, 0x01, 0x00, 0x02, 0x05, 0x05, 0x00, 0x03, 0x07, 0x01, 0x01
        /*0010*/ 	.byte	0x02, 0x03, 0x00, 0x00, 0x02, 0x06, 0x01, 0x00, 0x04, 0x0b, 0x08, 0x00, 0x01, 0x00, 0x00, 0x00
        /*0020*/ 	.byte	0x00, 0x00, 0x00, 0x00


//--------------------- .nv.info.a4c_log2f32      --------------------------
	.section	.nv.info.a4c_log2f32,"",@"SHT_CUDA_INFO"
	.sectionflags	@""
	.align	4


	//----- nvinfo : EIATTR_CUDA_API_VERSION
	.align		4
        /*0000*/ 	.byte	0x04, 0x37
        /*0002*/ 	.short	(.L_124 - .L_123)
.L_123:
        /*0004*/ 	.word	0x00000082


	//----- nvinfo : EIATTR_KPARAM_INFO
	.align		4
.L_124:
        /*0008*/ 	.byte	0x04, 0x17
        /*000a*/ 	.short	(.L_126 - .L_125)
.L_125:
        /*000c*/ 	.word	0x00000000
        /*0010*/ 	.short	0x0002
        /*0012*/ 	.short	0x0010
        /*0014*/ 	.byte	0x00, 0xf0, 0x11, 0x00


	//----- nvinfo : EIATTR_KPARAM_INFO
	.align		4
.L_126:
        /*0018*/ 	.byte	0x04, 0x17
        /*001a*/ 	.short	(.L_128 - .L_127)
.L_127:
        /*001c*/ 	.word	0x00000000
        /*0020*/ 	.short	0x0001
        /*0022*/ 	.short	0x0008
        /*0024*/ 	.byte	0x00, 0xf5, 0x21, 0x00


	//----- nvinfo : EIATTR_KPARAM_INFO
	.align		4
.L_128:
        /*0028*/ 	.byte	0x04, 0x17
        /*002a*/ 	.short	(.L_130 - .L_129)
.L_129:
        /*002c*/ 	.word	0x00000000
        /*0030*/ 	.short	0x0000
        /*0032*/ 	.short	0x0000
        /*0034*/ 	.byte	0x00, 0xf5, 0x21, 0x00


	//----- nvinfo : EIATTR_SPARSE_MMA_MASK
	.align		4
.L_130:
        /*0038*/ 	.byte	0x03, 0x50
        /*003a*/ 	.short	0x0000


	//----- nvinfo : EIATTR_MAXREG_COUNT
	.align		4
        /*003c*/ 	.byte	0x03, 0x1b
        /*003e*/ 	.short	0x00ff


	//----- nvinfo : EIATTR_MERCURY_ISA_VERSION
	.align		4
        /*0040*/ 	.byte	0x03, 0x5f
        /*0042*/ 	.short	0x0101


	//----- nvinfo : EIATTR_VRC_CTA_INIT_COUNT
	.align		4
        /*0044*/ 	.byte	0x02, 0x4a
	.zero		1
	.zero		1


	//----- nvinfo : EIATTR_EXIT_INSTR_OFFSETS
	.align		4
        /*0048*/ 	.byte	0x04, 0x1c
        /*004a*/ 	.short	(.L_132 - .L_131)


	//   ....[0]....
.L_131:
        /*004c*/ 	.word	0x00000070


	//   ....[1]....
        /*0050*/ 	.word	0x00000300


	//----- nvinfo : EIATTR_CRS_STACK_SIZE
	.align		4
.L_132:
        /*0054*/ 	.byte	0x04, 0x1e
        /*0056*/ 	.short	(.L_134 - .L_133)
.L_133:
        /*0058*/ 	.word	0x00000000


	//----- nvinfo : EIATTR_CBANK_PARAM_SIZE
	.align		4
.L_134:
        /*005c*/ 	.byte	0x03, 0x19
        /*005e*/ 	.short	0x0014


	//----- nvinfo : EIATTR_PARAM_CBANK
	.align		4
        /*0060*/ 	.byte	0x04, 0x0a
        /*0062*/ 	.short	(.L_136 - .L_135)
	.align		4
.L_135:
        /*0064*/ 	.word	index@(.nv.constant0.a4c_log2f32)
        /*0068*/ 	.short	0x0380
        /*006a*/ 	.short	0x0014


	//----- nvinfo : EIATTR_SW_WAR
	.align		4
.L_136:
        /*006c*/ 	.byte	0x04, 0x36
        /*006e*/ 	.short	(.L_138 - .L_137)
.L_137:
        /*0070*/ 	.word	0x00000008
.L_138:


//--------------------- .nv.info.a4c_log10f32     --------------------------
	.section	.nv.info.a4c_log10f32,"",@"SHT_CUDA_INFO"
	.sectionflags	@""
	.align	4


	//----- nvinfo : EIATTR_CUDA_API_VERSION
	.align		4
        /*0000*/ 	.byte	0x04, 0x37
        /*0002*/ 	.short	(.L_140 - .L_139)
.L_139:
        /*0004*/ 	.word	0x00000082


	//----- nvinfo : EIATTR_KPARAM_INFO
	.align		4
.L_140:
        /*0008*/ 	.byte	0x04, 0x17
        /*000a*/ 	.short	(.L_142 - .L_141)
.L_141:
        /*000c*/ 	.word	0x00000000
        /*0010*/ 	.short	0x0002
        /*0012*/ 	.short	0x0010
        /*0014*/ 	.byte	0x00, 0xf0, 0x11, 0x00


	//----- nvinfo : EIATTR_KPARAM_INFO
	.align		4
.L_142:
        /*0018*/ 	.byte	0x04, 0x17
        /*001a*/ 	.short	(.L_144 - .L_143)
.L_143:
        /*001c*/ 	.word	0x00000000
        /*0020*/ 	.short	0x0001
        /*0022*/ 	.short	0x0008
        /*0024*/ 	.byte	0x00, 0xf5, 0x21, 0x00


	//----- nvinfo : EIATTR_KPARAM_INFO
	.align		4
.L_144:
        /*0028*/ 	.byte	0x04, 0x17
        /*002a*/ 	.short	(.L_146 - .L_145)
.L_145:
        /*002c*/ 	.word	0x00000000
        /*0030*/ 	.short	0x0000
        /*0032*/ 	.short	0x0000
        /*0034*/ 	.byte	0x00, 0xf5, 0x21, 0x00


	//----- nvinfo : EIATTR_SPARSE_MMA_MASK
	.align		4
.L_146:
        /*0038*/ 	.byte	0x03, 0x50
        /*003a*/ 	.short	0x0000


	//----- nvinfo : EIATTR_MAXREG_COUNT
	.align		4
        /*003c*/ 	.byte	0x03, 0x1b
        /*003e*/ 	.short	0x00ff


	//----- nvinfo : EIATTR_MERCURY_ISA_VERSION
	.align		4
        /*0040*/ 	.byte	0x03, 0x5f
        /*0042*/ 	.short	0x0101


	//----- nvinfo : EIATTR_VRC_CTA_INIT_COUNT
	.align		4
        /*0044*/ 	.byte	0x02, 0x4a
	.zero		1
	.zero		1


	//----- nvinfo : EIATTR_EXIT_INSTR_OFFSETS
	.align		4
        /*0048*/ 	.byte	0x04, 0x1c
        /*004a*/ 	.short	(.L_148 - .L_147)


	//   ....[0]....
.L_147:
        /*004c*/ 	.word	0x00000070


	//   ....[1]....
        /*0050*/ 	.word	0x000002f0


	//----- nvinfo : EIATTR_CRS_STACK_SIZE
	.align		4
.L_148:
        /*0054*/ 	.byte	0x04, 0x1e
        /*0056*/ 	.short	(.L_150 - .L_149)
.L_149:
        /*0058*/ 	.word	0x00000000


	//----- nvinfo : EIATTR_CBANK_PARAM_SIZE
	.align		4
.L_150:
        /*005c*/ 	.byte	0x03, 0x19
        /*005e*/ 	.short	0x0014


	//----- nvinfo : EIATTR_PARAM_CBANK
	.align		4
        /*0060*/ 	.byte	0x04, 0x0a
        /*0062*/ 	.short	(.L_152 - .L_151)
	.align		4
.L_151:
        /*0064*/ 	.word	index@(.nv.constant0.a4c_log10f32)
        /*0068*/ 	.short	0x0380
        /*006a*/ 	.short	0x0014


	//----- nvinfo : EIATTR_SW_WAR
	.align		4
.L_152:
        /*006c*/ 	.byte	0x04, 0x36
        /*006e*/ 	.short	(.L_154 - .L_153)
.L_153:
        /*0070*/ 	.word	0x00000008
.L_154:


//--------------------- .nv.info.a4c_ln_1pf32     --------------------------
	.section	.nv.info.a4c_ln_1pf32,"",@"SHT_CUDA_INFO"
	.sectionflags	@""
	.align	4


	//----- nvinfo : EIATTR_CUDA_API_VERSION
	.align		4
        /*0000*/ 	.byte	0x04, 0x37
        /*0002*/ 	.short	(.L_156 - .L_155)
.L_155:
        /*0004*/ 	.word	0x00000082


	//----- nvinfo : EIATTR_KPARAM_INFO
	.align		4
.L_156:
        /*0008*/ 	.byte	0x04, 0x17
        /*000a*/ 	.short	(.L_158 - .L_157)
.L_157:
        /*000c*/ 	.word	0x00000000
        /*0010*/ 	.short	0x0002
        /*0012*/ 	.short	0x0010
        /*0014*/ 	.byte	0x00, 0xf0, 0x11, 0x00


	//----- nvinfo : EIATTR_KPARAM_INFO
	.align		4
.L_158:
        /*0018*/ 	.byte	0x04, 0x17
        /*001a*/ 	.short	(.L_160 - .L_159)
.L_159:
        /*001c*/ 	.word	0x00000000
        /*0020*/ 	.short	0x0001
        /*0022*/ 	.short	0x0008
        /*0024*/ 	.byte	0x00, 0xf5, 0x21, 0x00


	//----- nvinfo : EIATTR_KPARAM_INFO
	.align		4
.L_160:
        /*0028*/ 	.byte	0x04, 0x17
        /*002a*/ 	.short	(.L_162 - .L_161)
.L_161:
        /*002c*/ 	.word	0x00000000
        /*0030*/ 	.short	0x0000
        /*0032*/ 	.short	0x0000
        /*0034*/ 	.byte	0x00, 0xf5, 0x21, 0x00


	//----- nvinfo : EIATTR_SPARSE_MMA_MASK
	.align		4
.L_162:
        /*0038*/ 	.byte	0x03, 0x50
        /*003a*/ 	.short	0x0000


	//----- nvinfo : EIATTR_MAXREG_COUNT
	.align		4
        /*003c*/ 	.byte	0x03, 0x1b
        /*003e*/ 	.short	0x00ff


	//----- nvinfo : EIATTR_MERCURY_ISA_VERSION
	.align		4
        /*0040*/ 	.byte	0x03, 0x5f
        /*0042*/ 	.short	0x0101


	//----- nvinfo : EIATTR_VRC_CTA_INIT_COUNT
	.align		4
        /*0044*/ 	.byte	0x02, 0x4a
	.zero		1
	.zero		1


	//----- nvinfo : EIATTR_EXIT_INSTR_OFFSETS
	.align		4
        /*0048*/ 	.byte	0x04, 0x1c
        /*004a*/ 	.short	(.L_164 - .L_163)


	//   ....[0]....
.L_163:
        /*004c*/ 	.word	0x00000070


	//   ....[1]....
        /*0050*/ 	.word	0x00000310


	//----- nvinfo : EIATTR_CRS_STACK_SIZE
	.align		4
.L_164:
        /*0054*/ 	.byte	0x04, 0x1e
        /*0056*/ 	.short	(.L_166 - .L_165)
.L_165:
        /*0058*/ 	.word	0x00000000


	//----- nvinfo : EIATTR_CBANK_PARAM_SIZE
	.align		4
.L_166:
        /*005c*/ 	.byte	0x03, 0x19
        /*005e*/ 	.short	0x0014


	//----- nvinfo : EIATTR_PARAM_CBANK
	.align		4
        /*0060*/ 	.byte	0x04, 0x0a
        /*0062*/ 	.short	(.L_168 - .L_167)
	.align		4
.L_167:
        /*0064*/ 	.word	index@(.nv.constant0.a4c_ln_1pf32)
        /*0068*/ 	.short	0x0380
        /*006a*/ 	.short	0x0014


	//----- nvinfo : EIATTR_SW_WAR
	.align		4
.L_168:
        /*006c*/ 	.byte	0x04, 0x36
        /*006e*/ 	.short	(.L_170 - .L_169)
.L_169:
        /*0070*/ 	.word	0x00000008
.L_170:


//--------------------- .nv.info.a4c_lnf32        --------------------------
	.section	.nv.info.a4c_lnf32,"",@"SHT_CUDA_INFO"
	.sectionflags	@""
	.align	4


	//----- nvinfo : EIATTR_CUDA_API_VERSION
	.align		4
        /*0000*/ 	.byte	0x04, 0x37
        /*0002*/ 	.short	(.L_172 - .L_171)
.L_171:
        /*0004*/ 	.word	0x00000082


	//----- nvinfo : EIATTR_KPARAM_INFO
	.align		4
.L_172:
        /*0008*/ 	.byte	0x04, 0x17
        /*000a*/ 	.short	(.L_174 - .L_173)
.L_173:
        /*000c*/ 	.word	0x00000000
        /*0010*/ 	.short	0x0002
        /*0012*/ 	.short	0x0010
        /*0014*/ 	.byte	0x00, 0xf0, 0x11, 0x00


	//----- nvinfo : EIATTR_KPARAM_INFO
	.align		4
.L_174:
        /*0018*/ 	.byte	0x04, 0x17
        /*001a*/ 	.short	(.L_176 - .L_175)
.L_175:
        /*001c*/ 	.word	0x00000000
        /*0020*/ 	.short	0x0001
        /*0022*/ 	.short	0x0008
        /*0024*/ 	.byte	0x00, 0xf5, 0x21, 0x00


	//----- nvinfo : EIATTR_KPARAM_INFO
	.align		4
.L_176:
        /*0028*/ 	.byte	0x04, 0x17
        /*002a*/ 	.short	(.L_178 - .L_177)
.L_177:
        /*002c*/ 	.word	0x00000000
        /*0030*/ 	.short	0x0000
        /*0032*/ 	.short	0x0000
        /*0034*/ 	.byte	0x00, 0xf5, 0x21, 0x00


	//----- nvinfo : EIATTR_SPARSE_MMA_MASK
	.align		4
.L_178:
        /*0038*/ 	.byte	0x03, 0x50
        /*003a*/ 	.short	0x0000


	//----- nvinfo : EIATTR_MAXREG_COUNT
	.align		4
        /*003c*/ 	.byte	0x03, 0x1b
        /*003e*/ 	.short	0x00ff


	//----- nvinfo : EIATTR_MERCURY_ISA_VERSION
	.align		4
        /*0040*/ 	.byte	0x03, 0x5f
        /*0042*/ 	.short	0x0101


	//----- nvinfo : EIATTR_VRC_CTA_INIT_COUNT
	.align		4
        /*0044*/ 	.byte	0x02, 0x4a
	.zero		1
	.zero		1


	//----- nvinfo : EIATTR_EXIT_INSTR_OFFSETS
	.align		4
        /*0048*/ 	.byte	0x04, 0x1c
        /*004a*/ 	.short	(.L_180 - .L_179)


	//   ....[0]....
.L_179:
        /*004c*/ 	.word	0x00000070


	//   ....[1]....
        /*0050*/ 	.word	0x000002e0


	//----- nvinfo : EIATTR_CRS_STACK_SIZE
	.align		4
.L_180:
        /*0054*/ 	.byte	0x04, 0x1e
        /*0056*/ 	.short	(.L_182 - .L_181)
.L_181:
        /*0058*/ 	.word	0x00000000


	//----- nvinfo : EIATTR_CBANK_PARAM_SIZE
	.align		4
.L_182:
        /*005c*/ 	.byte	0x03, 0x19
        /*005e*/ 	.short	0x0014


	//----- nvinfo : EIATTR_PARAM_CBANK
	.align		4
        /*0060*/ 	.byte	0x04, 0x0a
        /*0062*/ 	.short	(.L_184 - .L_183)
	.align		4
.L_183:
        /*0064*/ 	.word	index@(.nv.constant0.a4c_lnf32)
        /*0068*/ 	.short	0x0380
        /*006a*/ 	.short	0x0014


	//----- nvinfo : EIATTR_SW_WAR
	.align		4
.L_184:
        /*006c*/ 	.byte	0x04, 0x36
        /*006e*/ 	.short	(.L_186 - .L_185)
.L_185:
        /*0070*/ 	.word	0x00000008
.L_186:


//--------------------- .nv.info.a4c_atanhf32     --------------------------
	.section	.nv.info.a4c_atanhf32,"",@"SHT_CUDA_INFO"
	.sectionflags	@""
	.align	4


	//----- nvinfo : EIATTR_CUDA_API_VERSION
	.align		4
        /*0000*/ 	.byte	0x04, 0x37
        /*0002*/ 	.short	(.L_188 - .L_187)
.L_187:
        /*0004*/ 	.word	0x00000082


	//----- nvinfo : EIATTR_KPARAM_INFO
	.align		4
.L_188:
        /*0008*/ 	.byte	0x04, 0x17
        /*000a*/ 	.short	(.L_190 - .L_189)
.L_189:
        /*000c*/ 	.word	0x00000000
        /*0010*/ 	.short	0x0002
        /*0012*/ 	.short	0x0010
        /*0014*/ 	.byte	0x00, 0xf0, 0x11, 0x00


	//----- nvinfo : EIATTR_KPARAM_INFO
	.align		4
.L_190:
        /*0018*/ 	.byte	0x04, 0x17
        /*001a*/ 	.short	(.L_192 - .L_191)
.L_191:
        /*001c*/ 	.word	0x00000000
        /*0020*/ 	.short	0x0001
        /*0022*/ 	.short	0x0008
        /*0024*/ 	.byte	0x00, 0xf5, 0x21, 0x00


	//----- nvinfo : EIATTR_KPARAM_INFO
	.align		4
.L_192:
        /*0028*/ 	.byte	0x04, 0x17
        /*002a*/ 	.short	(.L_194 - .L_193)
.L_193:
        /*002c*/ 	.word	0x00000000
        /*0030*/ 	.short	0x0000
        /*0032*/ 	.short	0x0000
        /*0034*/ 	.byte	0x00, 0xf5, 0x21, 0x00


	//----- nvinfo : EIATTR_SPARSE_MMA_MASK
	.align		4
.L_194:
        /*0038*/ 	.byte	0x03, 0x50
        /*003a*/ 	.short	0x0000


	//----- nvinfo : EIATTR_MAXREG_COUNT
	.align		4
        /*003c*/ 	.byte	0x03, 0x1b
        /*003e*/ 	.short	0x00ff


	//----- nvinfo : EIATTR_MERCURY_ISA_VERSION
	.align		4
        /*0040*/ 	.byte	0x03, 0x5f
        /*0042*/ 	.short	0x0101


	//----- nvinfo : EIATTR_VRC_CTA_INIT_COUNT
	.align		4
        /*0044*/ 	.byte	0x02, 0x4a
	.zero		1
	.zero		1


	//----- nvinfo : EIATTR_EXIT_INSTR_OFFSETS
	.align		4
        /*0048*/ 	.byte	0x04, 0x1c
        /*004a*/ 	.short	(.L_196 - .L_195)


	//   ....[0]....
.L_195:
        /*004c*/ 	.word	0x00000070


	//   ....[1]....
        /*0050*/ 	.word	0x000003a0


	//----- nvinfo : EIATTR_CRS_STACK_SIZE
	.align		4
.L_196:
        /*0054*/ 	.byte	0x04, 0x1e
        /*0056*/ 	.short	(.L_198 - .L_197)
.L_197:
        /*0058*/ 	.word	0x00000000


	//----- nvinfo : EIATTR_CBANK_PARAM_SIZE
	.align		4
.L_198:
        /*005c*/ 	.byte	0x03, 0x19
        /*005e*/ 	.short	0x0014


	//----- nvinfo : EIATTR_PARAM_CBANK
	.align		4
        /*0060*/ 	.byte	0x04, 0x0a
        /*0062*/ 	.short	(.L_200 - .L_199)
	.align		4
.L_199:
        /*0064*/ 	.word	index@(.nv.constant0.a4c_atanhf32)
        /*0068*/ 	.short	0x0380
        /*006a*/ 	.short	0x0014


	//----- nvinfo : EIATTR_SW_WAR
	.align		4
.L_200:
        /*006c*/ 	.byte	0x04, 0x36
        /*006e*/ 	.short	(.L_202 - .L_201)
.L_201:
        /*0070*/ 	.word	0x00000008
.L_202:


//--------------------- .nv.info.a4c_asinhf32     --------------------------
	.section	.nv.info.a4c_asinhf32,"",@"SHT_CUDA_INFO"
	.sectionflags	@""
	.align	4


	//----- nvinfo : EIATTR_CUDA_API_VERSION
	.align		4
        /*0000*/ 	.byte	0x04, 0x37
        /*0002*/ 	.short	(.L_204 - .L_203)
.L_203:
        /*0004*/ 	.word	0x00000082


	//----- nvinfo : EIATTR_KPARAM_INFO
	.align		4
.L_204:
        /*0008*/ 	.byte	0x04, 0x17
        /*000a*/ 	.short	(.L_206 - .L_205)
.L_205:
        /*000c*/ 	.word	0x00000000
        /*0010*/ 	.short	0x0002
        /*0012*/ 	.short	0x0010
        /*0014*/ 	.byte	0x00, 0xf0, 0x11, 0x00


	//----- nvinfo : EIATTR_KPARAM_INFO
	.align		4
.L_206:
        /*0018*/ 	.byte	0x04, 0x17
        /*001a*/ 	.short	(.L_208 - .L_207)
.L_207:
        /*001c*/ 	.word	0x00000000
        /*0020*/ 	.short	0x0001
        /*0022*/ 	.short	0x0008
        /*0024*/ 	.byte	0x00, 0xf5, 0x21, 0x00


	//----- nvinfo : EIATTR_KPARAM_INFO
	.align		4
.L_208:
        /*0028*/ 	.byte	0x04, 0x17
        /*002a*/ 	.short	(.L_210 - .L_209)
.L_209:
        /*002c*/ 	.word	0x00000000
        /*0030*/ 	.short	0x0000
        /*0032*/ 	.short	0x0000
        /*0034*/ 	.byte	0x00, 0xf5, 0x21, 0x00


	//----- nvinfo : EIATTR_SPARSE_MMA_MASK
	.align		4
.L_210:
        /*0038*/ 	.byte	0x03, 0x50
        /*003a*/ 	.short	0x0000


	//----- nvinfo : EIATTR_MAXREG_COUNT
	.align		4
        /*003c*/ 	.byte	0x03, 0x1b
        /*003e*/ 	.short	0x00ff


	//----- nvinfo : EIATTR_MERCURY_ISA_VERSION
	.align		4
        /*0040*/ 	.byte	0x03, 0x5f
        /*0042*/ 	.short	0x0101


	//----- nvinfo : EIATTR_VRC_CTA_INIT_COUNT
	.align		4
        /*0044*/ 	.byte	0x02, 0x4a
	.zero		1
	.zero		1


	//----- nvinfo : EIATTR_EXIT_INSTR_OFFSETS
	.align		4
        /*0048*/ 	.byte	0x04, 0x1c
        /*004a*/ 	.short	(.L_212 - .L_211)


	//   ....[0]....
.L_211:
        /*004c*/ 	.word	0x00000070


	//   ....[1]....
        /*0050*/ 	.word	0x000003d0


	//----- nvinfo : EIATTR_CRS_STACK_SIZE
	.align		4
.L_212:
        /*0054*/ 	.byte	0x04, 0x1e
        /*0056*/ 	.short	(.L_214 - .L_213)
.L_213:
        /*0058*/ 	.word	0x00000000


	//----- nvinfo : EIATTR_CBANK_PARAM_SIZE
	.align		4
.L_214:
        /*005c*/ 	.byte	0x03, 0x19
        /*005e*/ 	.short	0x0014


	//----- nvinfo : EIATTR_PARAM_CBANK
	.align		4
        /*0060*/ 	.byte	0x04, 0x0a
        /*0062*/ 	.short	(.L_216 - .L_215)
	.align		4
.L_215:
        /*0064*/ 	.word	index@(.nv.constant0.a4c_asinhf32)
        /*0068*/ 	.short	0x0380
        /*006a*/ 	.short	0x0014


	//----- nvinfo : EIATTR_SW_WAR
	.align		4
.L_216:
        /*006c*/ 	.byte	0x04, 0x36
        /*006e*/ 	.short	(.L_218 - .L_217)
.L_217:
        /*0070*/ 	.word	0x00000008
.L_218:


//--------------------- .nv.info.a4c_acoshf32     --------------------------
	.section	.nv.info.a4c_acoshf32,"",@"SHT_CUDA_INFO"
	.sectionflags	@""
	.align	4


	//----- nvinfo : EIATTR_CUDA_API_VERSION
	.align		4
        /*0000*/ 	.byte	0x04, 0x37
        /*0002*/ 	.short	(.L_220 - .L_219)
.L_219:
        /*0004*/ 	.word	0x00000082


	//----- nvinfo : EIATTR_KPARAM_INFO
	.align		4
.L_220:
        /*0008*/ 	.byte	0x04, 0x17
        /*000a*/ 	.short	(.L_222 - .L_221)
.L_221:
        /*000c*/ 	.word	0x00000000
        /*0010*/ 	.short	0x0002
        /*0012*/ 	.short	0x0010
        /*0014*/ 	.byte	0x00, 0xf0, 0x11, 0x00


	//----- nvinfo : EIATTR_KPARAM_INFO
	.align		4
.L_222:
        /*0018*/ 	.byte	0x04, 0x17
        /*001a*/ 	.short	(.L_224 - .L_223)
.L_223:
        /*001c*/ 	.word	0x00000000
        /*0020*/ 	.short	0x0001
        /*0022*/ 	.short	0x0008
        /*0024*/ 	.byte	0x00, 0xf5, 0x21, 0x00


	//----- nvinfo : EIATTR_KPARAM_INFO
	.align		4
.L_224:
        /*0028*/ 	.byte	0x04, 0x17
        /*002a*/ 	.short	(.L_226 - .L_225)
.L_225:
        /*002c*/ 	.word	0x00000000
        /*0030*/ 	.short	0x0000
        /*0032*/ 	.short	0x0000
        /*0034*/ 	.byte	0x00, 0xf5, 0x21, 0x00


	//----- nvinfo : EIATTR_SPARSE_MMA_MASK
	.align		4
.L_226:
        /*0038*/ 	.byte	0x03, 0x50
        /*003a*/ 	.short	0x0000


	//----- nvinfo : EIATTR_MAXREG_COUNT
	.align		4
        /*003c*/ 	.byte	0x03, 0x1b
        /*003e*/ 	.short	0x00ff


	//----- nvinfo : EIATTR_MERCURY_ISA_VERSION
	.align		4
        /*0040*/ 	.byte	0x03, 0x5f
        /*0042*/ 	.short	0x0101


	//----- nvinfo : EIATTR_VRC_CTA_INIT_COUNT
	.align		4
        /*0044*/ 	.byte	0x02, 0x4a
	.zero		1
	.zero		1


	//----- nvinfo : EIATTR_EXIT_INSTR_OFFSETS
	.align		4
        /*0048*/ 	.byte	0x04, 0x1c
        /*004a*/ 	.short	(.L_228 - .L_227)


	//   ....[0]....
.L_227:
        /*004c*/ 	.word	0x00000070


	//   ....[1]....
        /*0050*/ 	.word	0x000003f0


	//----- nvinfo : EIATTR_CRS_STACK_SIZE
	.align		4
.L_228:
        /*0054*/ 	.byte	0x04, 0x1e
        /*0056*/ 	.short	(.L_230 - .L_229)
.L_229:
        /*0058*/ 	.word	0x00000000


	//----- nvinfo : EIATTR_CBANK_PARAM_SIZE
	.align		4
.L_230:
        /*005c*/ 	.byte	0x03, 0x19
        /*005e*/ 	.short	0x0014


	//----- nvinfo : EIATTR_PARAM_CBANK
	.align		4
        /*0060*/ 	.byte	0x04, 0x0a
        /*0062*/ 	.short	(.L_232 - .L_231)
	.align		4
.L_231:
        /*0064*/ 	.word	index@(.nv.constant0.a4c_acoshf32)
        /*0068*/ 	.short	0x0380
        /*006a*/ 	.short	0x0014


	//----- nvinfo : EIATTR_SW_WAR
	.align		4
.L_232:
        /*006c*/ 	.byte	0x04, 0x36
        /*006e*/ 	.short	(.L_234 - .L_233)
.L_233:
        /*0070*/ 	.word	0x00000008
.L_234:


//--------------------- .nv.info.a4c_tanhf32      --------------------------
	.section	.nv.info.a4c_tanhf32,"",@"SHT_CUDA_INFO"
	.sectionflags	@""
	.align	4


	//----- nvinfo : EIATTR_CUDA_API_VERSION
	.align		4
        /*0000*/ 	.byte	0x04, 0x37
        /*0002*/ 	.short	(.L_236 - .L_235)
.L_235:
        /*0004*/ 	.word	0x00000082


	//----- nvinfo : EIATTR_KPARAM_INFO
	.align		4
.L_236:
        /*0008*/ 	.byte	0x04, 0x17
        /*000a*/ 	.short	(.L_238 - .L_237)
.L_237:
        /*000c*/ 	.word	0x00000000
        /*0010*/ 	.short	0x0002
        /*0012*/ 	.short	0x0010
        /*0014*/ 	.byte	0x00, 0xf0, 0x11, 0x00


	//----- nvinfo : EIATTR_KPARAM_INFO
	.align		4
.L_238:
        /*0018*/ 	.byte	0x04, 0x17
        /*001a*/ 	.short	(.L_240 - .L_239)
.L_239:
        /*001c*/ 	.word	0x00000000
        /*0020*/ 	.short	0x0001
        /*0022*/ 	.short	0x0008
        /*0024*/ 	.byte	0x00, 0xf5, 0x21, 0x00


	//----- nvinfo : EIATTR_KPARAM_INFO
	.align		4
.L_240:
        /*0028*/ 	.byte	0x04, 0x17
        /*002a*/ 	.short	(.L_242 - .L_241)
.L_241:
        /*002c*/ 	.word	0x00000000
        /*0030*/ 	.short	0x0000
        /*0032*/ 	.short	0x0000
        /*0034*/ 	.byte	0x00, 0xf5, 0x21, 0x00


	//----- nvinfo : EIATTR_SPARSE_MMA_MASK
	.align		4
.L_242:
        /*0038*/ 	.byte	0x03, 0x50
        /*003a*/ 	.short	0x0000


	//----- nvinfo : EIATTR_MAXREG_COUNT
	.align		4
        /*003c*/ 	.byte	0x03, 0x1b
        /*003e*/ 	.short	0x00ff


	//----- nvinfo : EIATTR_MERCURY_ISA_VERSION
	.align		4
        /*0040*/ 	.byte	0x03, 0x5f
        /*0042*/ 	.short	0x0101


	//----- nvinfo : EIATTR_VRC_CTA_INIT_COUNT
	.align		4
        /*0044*/ 	.byte	0x02, 0x4a
	.zero		1
	.zero		1


	//----- nvinfo : EIATTR_EXIT_INSTR_OFFSETS
	.align		4
        /*0048*/ 	.byte	0x04, 0x1c
        /*004a*/ 	.short	(.L_244 - .L_243)


	//   ....[0]....
.L_243:
        /*004c*/ 	.word	0x00000070


	//   ....[1]....
        /*0050*/ 	.word	0x00000260


	//----- nvinfo : EIATTR_CRS_STACK_SIZE
	.align		4
.L_244:
        /*0054*/ 	.byte	0x04, 0x1e
        /*0056*/ 	.short	(.L_246 - .L_245)
.L_245:
        /*0058*/ 	.word	0x00000000


	//----- nvinfo : EIATTR_CBANK_PARAM_SIZE
	.align		4
.L_246:
        /*005c*/ 	.byte	0x03, 0x19
        /*005e*/ 	.short	0x0014


	//----- nvinfo : EIATTR_PARAM_CBANK
	.align		4
        /*0060*/ 	.byte	0x04, 0x0a
        /*0062*/ 	.short	(.L_248 - .L_247)
	.align		4
.L_247:
        /*0064*/ 	.word	index@(.nv.constant0.a4c_tanhf32)
        /*0068*/ 	.short	0x0380
        /*006a*/ 	.short	0x0014


	//----- nvinfo : EIATTR_SW_WAR
	.align		4
.L_248:
        /*006c*/ 	.byte	0x04, 0x36
        /*006e*/ 	.short	(.L_250 - .L_249)
.L_249:
        /*0070*/ 	.word	0x00000008
.L_250:


//--------------------- .nv.info.a4c_sinhf32      --------------------------
	.section	.nv.info.a4c_sinhf32,"",@"SHT_CUDA_INFO"
	.sectionflags	@""
	.align	4


	//----- nvinfo : EIATTR_CUDA_API_VERSION
	.align		4
        /*0000*/ 	.byte	0x04, 0x37
        /*0002*/ 	.short	(.L_252 - .L_251)
.L_251:
        /*0004*/ 	.word	0x00000082


	//----- nvinfo : EIATTR_KPARAM_INFO
	.align		4
.L_252:
        /*0008*/ 	.byte	0x04, 0x17
        /*000a*/ 	.short	(.L_254 - .L_253)
.L_253:
        /*000c*/ 	.word	0x00000000
        /*0010*/ 	.short	0x0002
        /*0012*/ 	.short	0x0010
        /*0014*/ 	.byte	0x00, 0xf0, 0x11, 0x00


	//----- nvinfo : EIATTR_KPARAM_INFO
	.align		4
.L_254:
        /*0018*/ 	.byte	0x04, 0x17
        /*001a*/ 	.short	(.L_256 - .L_255)
.L_255:
        /*001c*/ 	.word	0x00000000
        /*0020*/ 	.short	0x0001
        /*0022*/ 	.short	0x0008
        /*0024*/ 	.byte	0x00, 0xf5, 0x21, 0x00


	//----- nvinfo : EIATTR_KPARAM_INFO
	.align		4
.L_256:
        /*0028*/ 	.byte	0x04, 0x17
        /*002a*/ 	.short	(.L_258 - .L_257)
.L_257:
        /*002c*/ 	.word	0x00000000
        /*0030*/ 	.short	0x0000
        /*0032*/ 	.short	0x0000
        /*0034*/ 	.byte	0x00, 0xf5, 0x21, 0x00


	//----- nvinfo : EIATTR_SPARSE_MMA_MASK
	.align		4
.L_258:
        /*0038*/ 	.byte	0x03, 0x50
        /*003a*/ 	.short	0x0000


	//----- nvinfo : EIATTR_MAXREG_COUNT
	.align		4
        /*003c*/ 	.byte	0x03, 0x1b
        /*003e*/ 	.short	0x00ff


	//----- nvinfo : EIATTR_MERCURY_ISA_VERSION
	.align		4
        /*0040*/ 	.byte	0x03, 0x5f
        /*0042*/ 	.short	0x0101


	//----- nvinfo : EIATTR_VRC_CTA_INIT_COUNT
	.align		4
        /*0044*/ 	.byte	0x02, 0x4a
	.zero		1
	.zero		1


	//----- nvinfo : EIATTR_EXIT_INSTR_OFFSETS
	.align		4
        /*0048*/ 	.byte	0x04, 0x1c
        /*004a*/ 	.short	(.L_260 - .L_259)


	//   ....[0]....
.L_259:
        /*004c*/ 	.word	0x00000070


	//   ....[1]....
        /*0050*/ 	.word	0x000002d0


	//----- nvinfo : EIATTR_CRS_STACK_SIZE
	.align		4
.L_260:
        /*0054*/ 	.byte	0x04, 0x1e
        /*0056*/ 	.short	(.L_262 - .L_261)
.L_261:
        /*0058*/ 	.word	0x00000000


	//----- nvinfo : EIATTR_CBANK_PARAM_SIZE
	.align		4
.L_262:
        /*005c*/ 	.byte	0x03, 0x19
        /*005e*/ 	.short	0x0014


	//----- nvinfo : EIATTR_PARAM_CBANK
	.align		4
        /*0060*/ 	.byte	0x04, 0x0a
        /*0062*/ 	.short	(.L_264 - .L_263)
	.align		4
.L_263:
        /*0064*/ 	.word	index@(.nv.constant0.a4c_sinhf32)
        /*0068*/ 	.short	0x0380
        /*006a*/ 	.short	0x0014


	//----- nvinfo : EIATTR_SW_WAR
	.align		4
.L_264:
        /*006c*/ 	.byte	0x04, 0x36
        /*006e*/ 	.short	(.L_266 - .L_265)
.L_265:
        /*0070*/ 	.word	0x00000008
.L_266:


//--------------------- .nv.info.a4c_coshf32      --------------------------
	.section	.nv.info.a4c_coshf32,"",@"SHT_CUDA_INFO"
	.sectionflags	@""
	.align	4


	//----- nvinfo : EIATTR_CUDA_API_VERSION
	.align		4
        /*0000*/ 	.byte	0x04, 0x37
        /*0002*/ 	.short	(.L_268 - .L_267)
.L_267:
        /*0004*/ 	.word	0x00000082


	//----- nvinfo : EIATTR_KPARAM_INFO
	.align		4
.L_268:
        /*0008*/ 	.byte	0x04, 0x17
        /*000a*/ 	.short	(.L_270 - .L_269)
.L_269:
        /*000c*/ 	.word	0x00000000
        /*0010*/ 	.short	0x0002
        /*0012*/ 	.short	0x0010
        /*0014*/ 	.byte	0x00, 0xf0, 0x11, 0x00


	//----- nvinfo : EIATTR_KPARAM_INFO
	.align		4
.L_270:
        /*0018*/ 	.byte	0x04, 0x17
        /*001a*/ 	.short	(.L_272 - .L_271)
.L_271:
        /*001c*/ 	.word	0x00000000
        /*0020*/ 	.short	0x0001
        /*0022*/ 	.short	0x0008
        /*0024*/ 	.byte	0x00, 0xf5, 0x21, 0x00


	//----- nvinfo : EIATTR_KPARAM_INFO
	.align		4
.L_272:
        /*0028*/ 	.byte	0x04, 0x17
        /*002a*/ 	.short	(.L_274 - .L_273)
.L_273:
        /*002c*/ 	.word	0x00000000
        /*0030*/ 	.short	0x0000
        /*0032*/ 	.short	0x0000
        /*0034*/ 	.byte	0x00, 0xf5, 0x21, 0x00


	//----- nvinfo : EIATTR_SPARSE_MMA_MASK
	.align		4
.L_274:
        /*0038*/ 	.byte	0x03, 0x50
        /*003a*/ 	.short	0x0000


	//----- nvinfo : EIATTR_MAXREG_COUNT
	.align		4
        /*003c*/ 	.byte	0x03, 0x1b
        /*003e*/ 	.short	0x00ff


	//----- nvinfo : EIATTR_MERCURY_ISA_VERSION
	.align		4
        /*0040*/ 	.byte	0x03, 0x5f
        /*0042*/ 	.short	0x0101


	//----- nvinfo : EIATTR_VRC_CTA_INIT_COUNT
	.align		4
        /*0044*/ 	.byte	0x02, 0x4a
	.zero		1
	.zero		1


	//----- nvinfo : EIATTR_EXIT_INSTR_OFFSETS
	.align		4
        /*0048*/ 	.byte	0x04, 0x1c
        /*004a*/ 	.short	(.L_276 - .L_275)


	//   ....[0]....
.L_275:
        /*004c*/ 	.word	0x00000070


	//   ....[1]....
        /*0050*/ 	.word	0x00000240


	//----- nvinfo : EIATTR_CRS_STACK_SIZE
	.align		4
.L_276:
        /*0054*/ 	.byte	0x04, 0x1e
        /*0056*/ 	.short	(.L_278 - .L_277)
.L_277:
        /*0058*/ 	.word	0x00000000


	//----- nvinfo : EIATTR_CBANK_PARAM_SIZE
	.align		4
.L_278:
        /*005c*/ 	.byte	0x03, 0x19
        /*005e*/ 	.short	0x0014


	//----- nvinfo : EIATTR_PARAM_CBANK
	.align		4
        /*0060*/ 	.byte	0x04, 0x0a
        /*0062*/ 	.short	(.L_280 - .L_279)
	.align		4
.L_279:
        /*0064*/ 	.word	index@(.nv.constant0.a4c_coshf32)
        /*0068*/ 	.short	0x0380
        /*006a*/ 	.short	0x0014


	//----- nvinfo : EIATTR_SW_WAR
	.align		4
.L_280:
        /*006c*/ 	.byte	0x04, 0x36
        /*006e*/ 	.short	(.L_282 - .L_281)
.L_281:
        /*0070*/ 	.word	0x00000008
.L_282:


//--------------------- .nv.info.a4c_atanf32      --------------------------
	.section	.nv.info.a4c_atanf32,"",@"SHT_CUDA_INFO"
	.sectionflags	@""
	.align	4


	//----- nvinfo : EIATTR_CUDA_API_VERSION
	.align		4
        /*0000*/ 	.byte	0x04, 0x37
        /*0002*/ 	.short	(.L_284 - .L_283)
.L_283:
        /*0004*/ 	.word	0x00000082


	//----- nvinfo : EIATTR_KPARAM_INFO
	.align		4
.L_284:
        /*0008*/ 	.byte	0x04, 0x17
        /*000a*/ 	.short	(.L_286 - .L_285)
.L_285:
        /*000c*/ 	.word	0x00000000
        /*0010*/ 	.short	0x0002
        /*0012*/ 	.short	0x0010
        /*0014*/ 	.byte	0x00, 0xf0, 0x11, 0x00


	//----- nvinfo : EIATTR_KPARAM_INFO
	.align		4
.L_286:
        /*0018*/ 	.byte	0x04, 0x17
        /*001a*/ 	.short	(.L_288 - .L_287)
.L_287:
        /*001c*/ 	.word	0x00000000
        /*0020*/ 	.short	0x0001
        /*0022*/ 	.short	0x0008
        /*0024*/ 	.byte	0x00, 0xf5, 0x21, 0x00


	//----- nvinfo : EIATTR_KPARAM_INFO
	.align		4
.L_288:
        /*0028*/ 	.byte	0x04, 0x17
        /*002a*/ 	.short	(.L_290 - .L_289)
.L_289:
        /*002c*/ 	.word	0x00000000
        /*0030*/ 	.short	0x0000
        /*0032*/ 	.short	0x0000
        /*0034*/ 	.byte	0x00, 0xf5, 0x21, 0x00


	//----- nvinfo : EIATTR_SPARSE_MMA_MASK
	.align		4
.L_290:
        /*0038*/ 	.byte	0x03, 0x50
        /*003a*/ 	.short	0x0000


	//----- nvinfo : EIATTR_MAXREG_COUNT
	.align		4
        /*003c*/ 	.byte	0x03, 0x1b
        /*003e*/ 	.short	0x00ff


	//----- nvinfo : EIATTR_MERCURY_ISA_VERSION
	.align		4
        /*0040*/ 	.byte	0x03, 0x5f
        /*0042*/ 	.short	0x0101


	//----- nvinfo : EIATTR_VRC_CTA_INIT_COUNT
	.align		4
        /*0044*/ 	.byte	0x02, 0x4a
	.zero		1
	.zero		1


	//----- nvinfo : EIATTR_EXIT_INSTR_OFFSETS
	.align		4
        /*0048*/ 	.byte	0x04, 0x1c
        /*004a*/ 	.short	(.L_292 - .L_291)


	//   ....[0]....
.L_291:
        /*004c*/ 	.word	0x00000070


	//   ....[1]....
        /*0050*/ 	.word	0x00000270


	//----- nvinfo : EIATTR_CRS_STACK_SIZE
	.align		4
.L_292:
        /*0054*/ 	.byte	0x04, 0x1e
        /*0056*/ 	.short	(.L_294 - .L_293)
.L_293:
        /*0058*/ 	.word	0x00000000


	//----- nvinfo : EIATTR_CBANK_PARAM_SIZE
	.align		4
.L_294:
        /*005c*/ 	.byte	0x03, 0x19
        /*005e*/ 	.short	0x0014


	//----- nvinfo : EIATTR_PARAM_CBANK
	.align		4
        /*0060*/ 	.byte	0x04, 0x0a
        /*0062*/ 	.short	(.L_296 - .L_295)
	.align		4
.L_295:
        /*0064*/ 	.word	index@(.nv.constant0.a4c_atanf32)
        /*0068*/ 	.short	0x0380
        /*006a*/ 	.short	0x0014


	//----- nvinfo : EIATTR_SW_WAR
	.align		4
.L_296:
        /*006c*/ 	.byte	0x04, 0x36
        /*006e*/ 	.short	(.L_298 - .L_297)
.L_297:
        /*0070*/ 	.word	0x00000008
.L_298:


//--------------------- .nv.info.a4c_asinf32      --------------------------
	.section	.nv.info.a4c_asinf32,"",@"SHT_CUDA_INFO"
	.sectionflags	@""
	.align	4


	//----- nvinfo : EIATTR_CUDA_API_VERSION
	.align		4
        /*0000*/ 	.byte	0x04, 0x37
        /*0002*/ 	.short	(.L_300 - .L_299)
.L_299:
        /*0004*/ 	.word	0x00000082


	//----- nvinfo : EIATTR_KPARAM_INFO
	.align		4
.L_300:
        /*0008*/ 	.byte	0x04, 0x17
        /*000a*/ 	.short	(.L_302 - .L_301)
.L_301:
        /*000c*/ 	.word	0x00000000
        /*0010*/ 	.short	0x0002
        /*0012*/ 	.short	0x0010
        /*0014*/ 	.byte	0x00, 0xf0, 0x11, 0x00


	//----- nvinfo : EIATTR_KPARAM_INFO
	.align		4
.L_302:
        /*0018*/ 	.byte	0x04, 0x17
        /*001a*/ 	.short	(.L_304 - .L_303)
.L_303:
        /*001c*/ 	.word	0x00000000
        /*0020*/ 	.short	0x0001
        /*0022*/ 	.short	0x0008
        /*0024*/ 	.byte	0x00, 0xf5, 0x21, 0x00


	//----- nvinfo : EIATTR_KPARAM_INFO
	.align		4
.L_304:
        /*0028*/ 	.byte	0x04, 0x17
        /*002a*/ 	.short	(.L_306 - .L_305)
.L_305:
        /*002c*/ 	.word	0x00000000
        /*0030*/ 	.short	0x0000
        /*0032*/ 	.short	0x0000
        /*0034*/ 	.byte	0x00, 0xf5, 0x21, 0x00


	//----- nvinfo : EIATTR_SPARSE_MMA_MASK
	.align		4
.L_306:
        /*0038*/ 	.byte	0x03, 0x50
        /*003a*/ 	.short	0x0000


	//----- nvinfo : EIATTR_MAXREG_COUNT
	.align		4
        /*003c*/ 	.byte	0x03, 0x1b
        /*003e*/ 	.short	0x00ff


	//----- nvinfo : EIATTR_MERCURY_ISA_VERSION
	.align		4
        /*0040*/ 	.byte	0x03, 0x5f
        /*0042*/ 	.short	0x0101


	//----- nvinfo : EIATTR_VRC_CTA_INIT_COUNT
	.align		4
        /*0044*/ 	.byte	0x02, 0x4a
	.zero		1
	.zero		1


	//----- nvinfo : EIATTR_EXIT_INSTR_OFFSETS
	.align		4
        /*0048*/ 	.byte	0x04, 0x1c
        /*004a*/ 	.short	(.L_308 - .L_307)


	//   ....[0]....
.L_307:
        /*004c*/ 	.word	0x00000070


	//   ....[1]....
        /*0050*/ 	.word	0x000002d0


	//----- nvinfo : EIATTR_CRS_STACK_SIZE
	.align		4
.L_308:
        /*0054*/ 	.byte	0x04, 0x1e
        /*0056*/ 	.short	(.L_310 - .L_309)
.L_309:
        /*0058*/ 	.word	0x00000000


	//----- nvinfo : EIATTR_CBANK_PARAM_SIZE
	.align		4
.L_310:
        /*005c*/ 	.byte	0x03, 0x19
        /*005e*/ 	.short	0x0014


	//----- nvinfo : EIATTR_PARAM_CBANK
	.align		4
        /*0060*/ 	.byte	0x04, 0x0a
        /*0062*/ 	.short	(.L_312 - .L_311)
	.align		4
.L_311:
        /*0064*/ 	.word	index@(.nv.constant0.a4c_asinf32)
        /*0068*/ 	.short	0x0380
        /*006a*/ 	.short	0x0014


	//----- nvinfo : EIATTR_SW_WAR
	.align		4
.L_312:
        /*006c*/ 	.byte	0x04, 0x36
        /*006e*/ 	.short	(.L_314 - .L_313)
.L_313:
        /*0070*/ 	.word	0x00000008
.L_314:


//--------------------- .nv.info.a4c_acosf32      --------------------------
	.section	.nv.info.a4c_acosf32,"",@"SHT_CUDA_INFO"
	.sectionflags	@""
	.align	4


	//----- nvinfo : EIATTR_CUDA_API_VERSION
	.align		4
        /*0000*/ 	.byte	0x04, 0x37
        /*0002*/ 	.short	(.L_316 - .L_315)
.L_315:
        /*0004*/ 	.word	0x00000082


	//----- nvinfo : EIATTR_KPARAM_INFO
	.align		4
.L_316:
        /*0008*/ 	.byte	0x04, 0x17
        /*000a*/ 	.short	(.L_318 - .L_317)
.L_317:
        /*000c*/ 	.word	0x00000000
        /*0010*/ 	.short	0x0002
        /*0012*/ 	.short	0x0010
        /*0014*/ 	.byte	0x00, 0xf0, 0x11, 0x00


	//----- nvinfo : EIATTR_KPARAM_INFO
	.align		4
.L_318:
        /*0018*/ 	.byte	0x04, 0x17
        /*001a*/ 	.short	(.L_320 - .L_319)
.L_319:
        /*001c*/ 	.word	0x00000000
        /*0020*/ 	.short	0x0001
        /*0022*/ 	.short	0x0008
        /*0024*/ 	.byte	0x00, 0xf5, 0x21, 0x00


	//----- nvinfo : EIATTR_KPARAM_INFO
	.align		4
.L_320:
        /*0028*/ 	.byte	0x04, 0x17
        /*002a*/ 	.short	(.L_322 - .L_321)
.L_321:
        /*002c*/ 	.word	0x00000000
        /*0030*/ 	.short	0x0000
        /*0032*/ 	.short	0x0000
        /*0034*/ 	.byte	0x00, 0xf5, 0x21, 0x00


	//----- nvinfo : EIATTR_SPARSE_MMA_MASK
	.align		4
.L_322:
        /*0038*/ 	.byte	0x03, 0x50
        /*003a*/ 	.short	0x0000


	//----- nvinfo : EIATTR_MAXREG_COUNT
	.align		4
        /*003c*/ 	.byte	0x03, 0x1b
        /*003e*/ 	.short	0x00ff


	//----- nvinfo : EIATTR_MERCURY_ISA_VERSION
	.align		4
        /*0040*/ 	.byte	0x03, 0x5f
        /*0042*/ 	.short	0x0101


	//----- nvinfo : EIATTR_VRC_CTA_INIT_COUNT
	.align		4
        /*0044*/ 	.byte	0x02, 0x4a
	.zero		1
	.zero		1


	//----- nvinfo : EIATTR_EXIT_INSTR_OFFSETS
	.align		4
        /*0048*/ 	.byte	0x04, 0x1c
        /*004a*/ 	.short	(.L_324 - .L_323)


	//   ....[0]....
.L_323:
        /*004c*/ 	.word	0x00000070


	//   ....[1]....
        /*0050*/ 	.word	0x000002e0


	//----- nvinfo : EIATTR_CRS_STACK_SIZE
	.align		4
.L_324:
        /*0054*/ 	.byte	0x04, 0x1e
        /*0056*/ 	.short	(.L_326 - .L_325)
.L_325:
        /*0058*/ 	.word	0x00000000


	//----- nvinfo : EIATTR_CBANK_PARAM_SIZE
	.align		4
.L_326:
        /*005c*/ 	.byte	0x03, 0x19
        /*005e*/ 	.short	0x0014


	//----- nvinfo : EIATTR_PARAM_CBANK
	.align		4
        /*0060*/ 	.byte	0x04, 0x0a
        /*0062*/ 	.short	(.L_328 - .L_327)
	.align		4
.L_327:
        /*0064*/ 	.word	index@(.nv.constant0.a4c_acosf32)
        /*0068*/ 	.short	0x0380
        /*006a*/ 	.short	0x0014


	//----- nvinfo : EIATTR_SW_WAR
	.align		4
.L_328:
        /*006c*/ 	.byte	0x04, 0x36
        /*006e*/ 	.short	(.L_330 - .L_329)
.L_329:
        /*0070*/ 	.word	0x00000008
.L_330:


//--------------------- .nv.info.a4c_tanf32       --------------------------
	.section	.nv.info.a4c_tanf32,"",@"SHT_CUDA_INFO"
	.sectionflags	@""
	.align	4


	//----- nvinfo : EIATTR_CUDA_API_VERSION
	.align		4
        /*0000*/ 	.byte	0x04, 0x37
        /*0002*/ 	.short	(.L_332 - .L_331)
.L_331:
        /*0004*/ 	.word	0x00000082


	//----- nvinfo : EIATTR_KPARAM_INFO
	.align		4
.L_332:
        /*0008*/ 	.byte	0x04, 0x17
        /*000a*/ 	.short	(.L_334 - .L_333)
.L_333:
        /*000c*/ 	.word	0x00000000
        /*0010*/ 	.short	0x0002
        /*0012*/ 	.short	0x0010
        /*0014*/ 	.byte	0x00, 0xf0, 0x11, 0x00


	//----- nvinfo : EIATTR_KPARAM_INFO
	.align		4
.L_334:
        /*0018*/ 	.byte	0x04, 0x17
        /*001a*/ 	.short	(.L_336 - .L_335)
.L_335:
        /*001c*/ 	.word	0x00000000
        /*0020*/ 	.short	0x0001
        /*0022*/ 	.short	0x0008
        /*0024*/ 	.byte	0x00, 0xf5, 0x21, 0x00


	//----- nvinfo : EIATTR_KPARAM_INFO
	.align		4
.L_336:
        /*0028*/ 	.byte	0x04, 0x17
        /*002a*/ 	.short	(.L_338 - .L_337)
.L_337:
        /*002c*/ 	.word	0x00000000
        /*0030*/ 	.short	0x0000
        /*0032*/ 	.short	0x0000
        /*0034*/ 	.byte	0x00, 0xf5, 0x21, 0x00


	//----- nvinfo : EIATTR_SPARSE_MMA_MASK
	.align		4
.L_338:
        /*0038*/ 	.byte	0x03, 0x50
        /*003a*/ 	.short	0x0000


	//----- nvinfo : EIATTR_MAXREG_COUNT
	.align		4
        /*003c*/ 	.byte	0x03, 0x1b
        /*003e*/ 	.short	0x00ff


	//----- nvinfo : EIATTR_MERCURY_ISA_VERSION
	.align		4
        /*0040*/ 	.byte	0x03, 0x5f
        /*0042*/ 	.short	0x0101


	//----- nvinfo : EIATTR_VRC_CTA_INIT_COUNT
	.align		4
        /*0044*/ 	.byte	0x02, 0x4a
	.zero		1
	.zero		1


	//----- nvinfo : EIATTR_EXIT_INSTR_OFFSETS
	.align		4
        /*0048*/ 	.byte	0x04, 0x1c
        /*004a*/ 	.short	(.L_340 - .L_339)


	//   ....[0]....
.L_339:
        /*004c*/ 	.word	0x00000070


	//   ....[1]....
        /*0050*/ 	.word	0x000008c0


	//----- nvinfo : EIATTR_CRS_STACK_SIZE
	.align		4
.L_340:
        /*0054*/ 	.byte	0x04, 0x1e
        /*0056*/ 	.short	(.L_342 - .L_341)
.L_341:
        /*0058*/ 	.word	0x00000000


	//----- nvinfo : EIATTR_CBANK_PARAM_SIZE
	.align		4
.L_342:
        /*005c*/ 	.byte	0x03, 0x19
        /*005e*/ 	.short	0x0014


	//----- nvinfo : EIATTR_PARAM_CBANK
	.align		4
        /*0060*/ 	.byte	0x04, 0x0a
        /*0062*/ 	.short	(.L_344 - .L_343)
	.align		4
.L_343:
        /*0064*/ 	.word	index@(.nv.constant0.a4c_tanf32)
        /*0068*/ 	.short	0x0380
        /*006a*/ 	.short	0x0014


	//----- nvinfo : EIATTR_SW_WAR
	.align		4
.L_344:
        /*006c*/ 	.byte	0x04, 0x36
        /*006e*/ 	.short	(.L_346 - .L_345)
.L_345:
        /*0070*/ 	.word	0x00000008
.L_346:


//--------------------- .nv.info.a4c_sinf32       --------------------------
	.section	.nv.info.a4c_sinf32,"",@"SHT_CUDA_INFO"
	.sectionflags	@""
	.align	4


	//----- nvinfo : EIATTR_CUDA_API_VERSION
	.align		4
        /*0000*/ 	.byte	0x04, 0x37
        /*0002*/ 	.short	(.L_348 - .L_347)
.L_347:
        /*0004*/ 	.word	0x00000082


	//----- nvinfo : EIATTR_KPARAM_INFO
	.align		4
.L_348:
        /*0008*/ 	.byte	0x04, 0x17
        /*000a*/ 	.short	(.L_350 - .L_349)
.L_349:
        /*000c*/ 	.word	0x00000000
        /*0010*/ 	.short	0x0002
        /*0012*/ 	.short	0x0010
        /*0014*/ 	.byte	0x00, 0xf0, 0x11, 0x00


	//----- nvinfo : EIATTR_KPARAM_INFO
	.align		4
.L_350:
        /*0018*/ 	.byte	0x04, 0x17
        /*001a*/ 	.short	(.L_352 - .L_351)
.L_351:
        /*001c*/ 	.word	0x00000000
        /*0020*/ 	.short	0x0001
        /*0022*/ 	.short	0x0008
        /*0024*/ 	.byte	0x00, 0xf5, 0x21, 0x00


	//----- nvinfo : EIATTR_KPARAM_INFO
	.align		4
.L_352:
        /*0028*/ 	.byte	0x04, 0x17
        /*002a*/ 	.short	(.L_354 - .L_353)
.L_353:
        /*002c*/ 	.word	0x00000000
        /*0030*/ 	.short	0x0000
        /*0032*/ 	.short	0x0000
        /*0034*/ 	.byte	0x00, 0xf5, 0x21, 0x00


	//----- nvinfo : EIATTR_SPARSE_MMA_MASK
	.align		4
.L_354:
        /*0038*/ 	.byte	0x03, 0x50
        /*003a*/ 	.short	0x0000


	//----- nvinfo : EIATTR_MAXREG_COUNT
	.align		4
        /*003c*/ 	.byte	0x03, 0x1b
        /*003e*/ 	.short	0x00ff


	//----- nvinfo : EIATTR_MERCURY_ISA_VERSION
	.align		4
        /*0040*/ 	.byte	0x03, 0x5f
        /*0042*/ 	.short	0x0101


	//----- nvinfo : EIATTR_VRC_CTA_INIT_COUNT
	.align		4
        /*0044*/ 	.byte	0x02, 0x4a
	.zero		1
	.zero		1


	//----- nvinfo : EIATTR_EXIT_INSTR_OFFSETS
	.align		4
        /*0048*/ 	.byte	0x04, 0x1c
        /*004a*/ 	.short	(.L_356 - .L_355)


	//   ....[0]....
.L_355:
        /*004c*/ 	.word	0x00000070


	//   ....[1]....
        /*0050*/ 	.word	0x00000900


	//----- nvinfo : EIATTR_CRS_STACK_SIZE
	.align		4
.L_356:
        /*0054*/ 	.byte	0x04, 0x1e
        /*0056*/ 	.short	(.L_358 - .L_357)
.L_357:
        /*0058*/ 	.word	0x00000000


	//----- nvinfo : EIATTR_CBANK_PARAM_SIZE
	.align		4
.L_358:
        /*005c*/ 	.byte	0x03, 0x19
        /*005e*/ 	.short	0x0014


	//----- nvinfo : EIATTR_PARAM_CBANK
	.align		4
        /*0060*/ 	.byte	0x04, 0x0a
        /*0062*/ 	.short	(.L_360 - .L_359)
	.align		4
.L_359:
        /*0064*/ 	.word	index@(.nv.constant0.a4c_sinf32)
        /*0068*/ 	.short	0x0380
        /*006a*/ 	.short	0x0014


	//----- nvinfo : EIATTR_SW_WAR
	.align		4
.L_360:
        /*006c*/ 	.byte	0x04, 0x36
        /*006e*/ 	.short	(.L_362 - .L_361)
.L_361:
        /*0070*/ 	.word	0x00000008
.L_362:


//--------------------- .nv.info.a4c_cosf32       --------------------------
	.section	.nv.info.a4c_cosf32,"",@"SHT_CUDA_INFO"
	.sectionflags	@""
	.align	4


	//----- nvinfo : EIATTR_CUDA_API_VERSION
	.align		4
        /*0000*/ 	.byte	0x04, 0x37
        /*0002*/ 	.short	(.L_364 - .L_363)
.L_363:
        /*0004*/ 	.word	0x00000082


	//----- nvinfo : EIATTR_KPARAM_INFO
	.align		4
.L_364:
        /*0008*/ 	.byte	0x04, 0x17
        /*000a*/ 	.short	(.L_366 - .L_365)
.L_365:
        /*000c*/ 	.word	0x00000000
        /*0010*/ 	.short	0x0002
        /*0012*/ 	.short	0x0010
        /*0014*/ 	.byte	0x00, 0xf0, 0x11, 0x00


	//----- nvinfo : EIATTR_KPARAM_INFO
	.align		4
.L_366:
        /*0018*/ 	.byte	0x04, 0x17
        /*001a*/ 	.short	(.L_368 - .L_367)
.L_367:
        /*001c*/ 	.word	0x00000000
        /*0020*/ 	.short	0x0001
        /*0022*/ 	.short	0x0008
        /*0024*/ 	.byte	0x00, 0xf5, 0x21, 0x00


	//----- nvinfo : EIATTR_KPARAM_INFO
	.align		4
.L_368:
        /*0028*/ 	.byte	0x04, 0x17
        /*002a*/ 	.short	(.L_370 - .L_369)
.L_369:
        /*002c*/ 	.word	0x00000000
        /*0030*/ 	.short	0x0000
        /*0032*/ 	.short	0x0000
        /*0034*/ 	.byte	0x00, 0xf5, 0x21, 0x00


	//----- nvinfo : EIATTR_SPARSE_MMA_MASK
	.align		4
.L_370:
        /*0038*/ 	.byte	0x03, 0x50
        /*003a*/ 	.short	0x0000


	//----- nvinfo : EIATTR_MAXREG_COUNT
	.align		4
        /*003c*/ 	.byte	0x03, 0x1b
        /*003e*/ 	.short	0x00ff


	//----- nvinfo : EIATTR_MERCURY_ISA_VERSION
	.align		4
        /*0040*/ 	.byte	0x03, 0x5f
        /*0042*/ 	.short	0x0101


	//----- nvinfo : EIATTR_VRC_CTA_INIT_COUNT
	.align		4
        /*0044*/ 	.byte	0x02, 0x4a
	.zero		1
	.zero		1


	//----- nvinfo : EIATTR_EXIT_INSTR_OFFSETS
	.align		4
        /*0048*/ 	.byte	0x04, 0x1c
        /*004a*/ 	.short	(.L_372 - .L_371)


	//   ....[0]....
.L_371:
        /*004c*/ 	.word	0x00000070


	//   ....[1]....
        /*0050*/ 	.word	0x00000910


	//----- nvinfo : EIATTR_CRS_STACK_SIZE
	.align		4
.L_372:
        /*0054*/ 	.byte	0x04, 0x1e
        /*0056*/ 	.short	(.L_374 - .L_373)
.L_373:
        /*0058*/ 	.word	0x00000000


	//----- nvinfo : EIATTR_CBANK_PARAM_SIZE
	.align		4
.L_374:
        /*005c*/ 	.byte	0x03, 0x19
        /*005e*/ 	.short	0x0014


	//----- nvinfo : EIATTR_PARAM_CBANK
	.align		4
        /*0060*/ 	.byte	0x04, 0x0a
        /*0062*/ 	.short	(.L_376 - .L_375)
	.align		4
.L_375:
        /*0064*/ 	.word	index@(.nv.constant0.a4c_cosf32)
        /*0068*/ 	.short	0x0380
        /*006a*/ 	.short	0x0014


	//----- nvinfo : EIATTR_SW_WAR
	.align		4
.L_376:
        /*006c*/ 	.byte	0x04, 0x36
        /*006e*/ 	.short	(.L_378 - .L_377)
.L_377:
        /*0070*/ 	.word	0x00000008
.L_378:


//--------------------- .nv.info.a4c_divf32       --------------------------
	.section	.nv.info.a4c_divf32,"",@"SHT_CUDA_INFO"
	.sectionflags	@""
	.align	4


	//----- nvinfo : EIATTR_CUDA_API_VERSION
	.align		4
        /*0000*/ 	.byte	0x04, 0x37
        /*0002*/ 	.short	(.L_380 - .L_379)
.L_379:
        /*0004*/ 	.word	0x00000082


	//----- nvinfo : EIATTR_KPARAM_INFO
	.align		4
.L_380:
        /*0008*/ 	.byte	0x04, 0x17
        /*000a*/ 	.short	(.L_382 - .L_381)
.L_381:
        /*000c*/ 	.word	0x00000000
        /*0010*/ 	.short	0x0003
        /*0012*/ 	.short	0x0018
        /*0014*/ 	.byte	0x00, 0xf0, 0x11, 0x00


	//----- nvinfo : EIATTR_KPARAM_INFO
	.align		4
.L_382:
        /*0018*/ 	.byte	0x04, 0x17
        /*001a*/ 	.short	(.L_384 - .L_383)
.L_383:
        /*001c*/ 	.word	0x00000000
        /*0020*/ 	.short	0x0002
        /*0022*/ 	.short	0x0010
        /*0024*/ 	.byte	0x00, 0xf5, 0x21, 0x00


	//----- nvinfo : EIATTR_KPARAM_INFO
	.align		4
.L_384:
        /*0028*/ 	.byte	0x04, 0x17
        /*002a*/ 	.short	(.L_386 - .L_385)
.L_385:
        /*002c*/ 	.word	0x00000000
        /*0030*/ 	.short	0x0001
        /*0032*/ 	.short	0x0008
        /*0034*/ 	.byte	0x00, 0xf5, 0x21, 0x00


	//----- nvinfo : EIATTR_KPARAM_INFO
	.align		4
.L_386:
        /*0038*/ 	.byte	0x04, 0x17
        /*003a*/ 	.short	(.L_388 - .L_387)
.L_387:
        /*003c*/ 	.word	0x00000000
        /*0040*/ 	.short	0x0000
        /*0042*/ 	.short	0x0000
        /*0044*/ 	.byte	0x00, 0xf5, 0x21, 0x00


	//----- nvinfo : EIATTR_SPARSE_MMA_MASK
	.align		4
.L_388:
        /*0048*/ 	.byte	0x03, 0x50
        /*004a*/ 	.short	0x0000


	//----- nvinfo : EIATTR_MAXREG_COUNT
	.align		4
        /*004c*/ 	.byte	0x03, 0x1b
        /*004e*/ 	.short	0x00ff


	//----- nvinfo : EIATTR_MERCURY_ISA_VERSION
	.align		4
        /*0050*/ 	.byte	0x03, 0x5f
        /*0052*/ 	.short	0x0101


	//----- nvinfo : EIATTR_VRC_CTA_INIT_COUNT
	.align		4
        /*0054*/ 	.byte	0x02, 0x4a
	.zero		1
	.zero		1


	//----- nvinfo : EIATTR_EXIT_INSTR_OFFSETS
	.align		4
        /*0058*/ 	.byte	0x04, 0x1c
        /*005a*/ 	.short	(.L_390 - .L_389)


	//   ....[0]....
.L_389:
        /*005c*/ 	.word	0x00000070


	//   ....[1]....
        /*0060*/ 	.word	0x00000260


	//----- nvinfo : EIATTR_CRS_STACK_SIZE
	.align		4
.L_390:
        /*0064*/ 	.byte	0x04, 0x1e
        /*0066*/ 	.short	(.L_392 - .L_391)
.L_391:
        /*0068*/ 	.word	0x00000000


	//----- nvinfo : EIATTR_CBANK_PARAM_SIZE
	.align		4
.L_392:
        /*006c*/ 	.byte	0x03, 0x19
        /*006e*/ 	.short	0x001c


	//----- nvinfo : EIATTR_PARAM_CBANK
	.align		4
        /*0070*/ 	.byte	0x04, 0x0a
        /*0072*/ 	.short	(.L_394 - .L_393)
	.align		4
.L_393:
        /*0074*/ 	.word	index@(.nv.constant0.a4c_divf32)
        /*0078*/ 	.short	0x0380
        /*007a*/ 	.short	0x001c


	//----- nvinfo : EIATTR_SW_WAR
	.align		4
.L_394:
        /*007c*/ 	.byte	0x04, 0x36
        /*007e*/ 	.short	(.L_396 - .L_395)
.L_395:
        /*0080*/ 	.word	0x00000008
.L_396:


//--------------------- .nv.info.a4c_mulf32       --------------------------
	.section	.nv.info.a4c_mulf32,"",@"SHT_CUDA_INFO"
	.sectionflags	@""
	.align	4


	//----- nvinfo : EIATTR_CUDA_API_VERSION
	.align		4
        /*0000*/ 	.byte	0x04, 0x37
        /*0002*/ 	.short	(.L_398 - .L_397)
.L_397:
        /*0004*/ 	.word	0x00000082


	//----- nvinfo : EIATTR_KPARAM_INFO
	.align		4
.L_398:
        /*0008*/ 	.byte	0x04, 0x17
        /*000a*/ 	.short	(.L_400 - .L_399)
.L_399:
        /*000c*/ 	.word	0x00000000
        /*0010*/ 	.short	0x0003
        /*0012*/ 	.short	0x0018
        /*0014*/ 	.byte	0x00, 0xf0, 0x11, 0x00


	//----- nvinfo : EIATTR_KPARAM_INFO
	.align		4
.L_400:
        /*0018*/ 	.byte	0x04, 0x17
        /*001a*/ 	.short	(.L_402 - .L_401)
.L_401:
        /*001c*/ 	.word	0x00000000
        /*0020*/ 	.short	0x0002
        /*0022*/ 	.short	0x0010
        /*0024*/ 	.byte	0x00, 0xf5, 0x21, 0x00


	//----- nvinfo : EIATTR_KPARAM_INFO
	.align		4
.L_402:
        /*0028*/ 	.byte	0x04, 0x17
        /*002a*/ 	.short	(.L_404 - .L_403)
.L_403:
        /*002c*/ 	.word	0x00000000
        /*0030*/ 	.short	0x0001
        /*0032*/ 	.short	0x0008
        /*0034*/ 	.byte	0x00, 0xf5, 0x21, 0x00


	//----- nvinfo : EIATTR_KPARAM_INFO
	.align		4
.L_404:
        /*0038*/ 	.byte	0x04, 0x17
        /*003a*/ 	.short	(.L_406 - .L_405)
.L_405:
        /*003c*/ 	.word	0x00000000
        /*0040*/ 	.short	0x0000
        /*0042*/ 	.short	0x0000
        /*0044*/ 	.byte	0x00, 0xf5, 0x21, 0x00


	//----- nvinfo : EIATTR_SPARSE_MMA_MASK
	.align		4
.L_406:
        /*0048*/ 	.byte	0x03, 0x50
        /*004a*/ 	.short	0x0000


	//----- nvinfo : EIATTR_MAXREG_COUNT
	.align		4
        /*004c*/ 	.byte	0x03, 0x1b
        /*004e*/ 	.short	0x00ff


	//----- nvinfo : EIATTR_MERCURY_ISA_VERSION
	.align		4
        /*0050*/ 	.byte	0x03, 0x5f
        /*0052*/ 	.short	0x0101


	//----- nvinfo : EIATTR_VRC_CTA_INIT_COUNT
	.align		4
        /*0054*/ 	.byte	0x02, 0x4a
	.zero		1
	.zero		1


	//----- nvinfo : EIATTR_EXIT_INSTR_OFFSETS
	.align		4
        /*0058*/ 	.byte	0x04, 0x1c
        /*005a*/ 	.short	(.L_408 - .L_407)


	//   ....[0]....
.L_407:
        /*005c*/ 	.word	0x00000070


	//   ....[1]....
        /*0060*/ 	.word	0x00000180


	//----- nvinfo : EIATTR_CRS_STACK_SIZE
	.align		4
.L_408:
        /*0064*/ 	.byte	0x04, 0x1e
        /*0066*/ 	.short	(.L_410 - .L_409)
.L_409:
        /*0068*/ 	.word	0x00000000


	//----- nvinfo : EIATTR_CBANK_PARAM_SIZE
	.align		4
.L_410:
        /*006c*/ 	.byte	0x03, 0x19
        /*006e*/ 	.short	0x001c


	//----- nvinfo : EIATTR_PARAM_CBANK
	.align		4
        /*0070*/ 	.byte	0x04, 0x0a
        /*0072*/ 	.short	(.L_412 - .L_411)
	.align		4
.L_411:
        /*0074*/ 	.word	index@(.nv.constant0.a4c_mulf32)
        /*0078*/ 	.short	0x0380
        /*007a*/ 	.short	0x001c


	//----- nvinfo : EIATTR_SW_WAR
	.align		4
.L_412:
        /*007c*/ 	.byte	0x04, 0x36
        /*007e*/ 	.short	(.L_414 - .L_413)
.L_413:
        /*0080*/ 	.word	0x00000008
.L_414:


//--------------------- .nv.info.a4c_subf32       --------------------------
	.section	.nv.info.a4c_subf32,"",@"SHT_CUDA_INFO"
	.sectionflags	@""
	.align	4


	//----- nvinfo : EIATTR_CUDA_API_VERSION
	.align		4
        /*0000*/ 	.byte	0x04, 0x37
        /*0002*/ 	.short	(.L_416 - .L_415)
.L_415:
        /*0004*/ 	.word	0x00000082


	//----- nvinfo : EIATTR_KPARAM_INFO
	.align		4
.L_416:
        /*0008*/ 	.byte	0x04, 0x17
        /*000a*/ 	.short	(.L_418 - .L_417)
.L_417:
        /*000c*/ 	.word	0x00000000
        /*0010*/ 	.short	0x0003
        /*0012*/ 	.short	0x0018
        /*0014*/ 	.byte	0x00, 0xf0, 0x11, 0x00


	//----- nvinfo : EIATTR_KPARAM_INFO
	.align		4
.L_418:
        /*0018*/ 	.byte	0x04, 0x17
        /*001a*/ 	.short	(.L_420 - .L_419)
.L_419:
        /*001c*/ 	.word	0x00000000
        /*0020*/ 	.short	0x0002
        /*0022*/ 	.short	0x0010
        /*0024*/ 	.byte	0x00, 0xf5, 0x21, 0x00


	//----- nvinfo : EIATTR_KPARAM_INFO
	.align		4
.L_420:
        /*0028*/ 	.byte	0x04, 0x17
        /*002a*/ 	.short	(.L_422 - .L_421)
.L_421:
        /*002c*/ 	.word	0x00000000
        /*0030*/ 	.short	0x0001
        /*0032*/ 	.short	0x0008
        /*0034*/ 	.byte	0x00, 0xf5, 0x21, 0x00


	//----- nvinfo : EIATTR_KPARAM_INFO
	.align		4
.L_422:
        /*0038*/ 	.byte	0x04, 0x17
        /*003a*/ 	.short	(.L_424 - .L_423)
.L_423:
        /*003c*/ 	.word	0x00000000
        /*0040*/ 	.short	0x0000
        /*0042*/ 	.short	0x0000
        /*0044*/ 	.byte	0x00, 0xf5, 0x21, 0x00


	//----- nvinfo : EIATTR_SPARSE_MMA_MASK
	.align		4
.L_424:
        /*0048*/ 	.byte	0x03, 0x50
        /*004a*/ 	.short	0x0000


	//----- nvinfo : EIATTR_MAXREG_COUNT
	.align		4
        /*004c*/ 	.byte	0x03, 0x1b
        /*004e*/ 	.short	0x00ff


	//----- nvinfo : EIATTR_MERCURY_ISA_VERSION
	.align		4
        /*0050*/ 	.byte	0x03, 0x5f
        /*0052*/ 	.short	0x0101


	//----- nvinfo : EIATTR_VRC_CTA_INIT_COUNT
	.align		4
        /*0054*/ 	.byte	0x02, 0x4a
	.zero		1
	.zero		1


	//----- nvinfo : EIATTR_EXIT_INSTR_OFFSETS
	.align		4
        /*0058*/ 	.byte	0x04, 0x1c
        /*005a*/ 	.short	(.L_426 - .L_425)


	//   ....[0]....
.L_425:
        /*005c*/ 	.word	0x00000070


	//   ....[1]....
        /*0060*/ 	.word	0x00000180


	//----- nvinfo : EIATTR_CRS_STACK_SIZE
	.align		4
.L_426:
        /*0064*/ 	.byte	0x04, 0x1e
        /*0066*/ 	.short	(.L_428 - .L_427)
.L_427:
        /*0068*/ 	.word	0x00000000


	//----- nvinfo : EIATTR_CBANK_PARAM_SIZE
	.align		4
.L_428:
        /*006c*/ 	.byte	0x03, 0x19
        /*006e*/ 	.short	0x001c


	//----- nvinfo : EIATTR_PARAM_CBANK
	.align		4
        /*0070*/ 	.byte	0x04, 0x0a
        /*0072*/ 	.short	(.L_430 - .L_429)
	.align		4
.L_429:
        /*0074*/ 	.word	index@(.nv.constant0.a4c_subf32)
        /*0078*/ 	.short	0x0380
        /*007a*/ 	.short	0x001c


	//----- nvinfo : EIATTR_SW_WAR
	.align		4
.L_430:
        /*007c*/ 	.byte	0x04, 0x36
        /*007e*/ 	.short	(.L_432 - .L_431)
.L_431:
        /*0080*/ 	.word	0x00000008
.L_432:


//--------------------- .nv.info.a4c_addf32       --------------------------
	.section	.nv.info.a4c_addf32,"",@"SHT_CUDA_INFO"
	.sectionflags	@""
	.align	4


	//----- nvinfo : EIATTR_CUDA_API_VERSION
	.align		4
        /*0000*/ 	.byte	0x04, 0x37
        /*0002*/ 	.short	(.L_434 - .L_433)
.L_433:
        /*0004*/ 	.word	0x00000082


	//----- nvinfo : EIATTR_KPARAM_INFO
	.align		4
.L_434:
        /*0008*/ 	.byte	0x04, 0x17
        /*000a*/ 	.short	(.L_436 - .L_435)
.L_435:
        /*000c*/ 	.word	0x00000000
        /*0010*/ 	.short	0x0003
        /*0012*/ 	.short	0x0018
        /*0014*/ 	.byte	0x00, 0xf0, 0x11, 0x00


	//----- nvinfo : EIATTR_KPARAM_INFO
	.align		4
.L_436:
        /*0018*/ 	.byte	0x04, 0x17
        /*001a*/ 	.short	(.L_438 - .L_437)
.L_437:
        /*001c*/ 	.word	0x00000000
        /*0020*/ 	.short	0x0002
        /*0022*/ 	.short	0x0010
        /*0024*/ 	.byte	0x00, 0xf5, 0x21, 0x00


	//----- nvinfo : EIATTR_KPARAM_INFO
	.align		4
.L_438:
        /*0028*/ 	.byte	0x04, 0x17
        /*002a*/ 	.short	(.L_440 - .L_439)
.L_439:
        /*002c*/ 	.word	0x00000000
        /*0030*/ 	.short	0x0001
        /*0032*/ 	.short	0x0008
        /*0034*/ 	.byte	0x00, 0xf5, 0x21, 0x00


	//----- nvinfo : EIATTR_KPARAM_INFO
	.align		4
.L_440:
        /*0038*/ 	.byte	0x04, 0x17
        /*003a*/ 	.short	(.L_442 - .L_441)
.L_441:
        /*003c*/ 	.word	0x00000000
        /*0040*/ 	.short	0x0000
        /*0042*/ 	.short	0x0000
        /*0044*/ 	.byte	0x00, 0xf5, 0x21, 0x00


	//----- nvinfo : EIATTR_SPARSE_MMA_MASK
	.align		4
.L_442:
        /*0048*/ 	.byte	0x03, 0x50
        /*004a*/ 	.short	0x0000


	//----- nvinfo : EIATTR_MAXREG_COUNT
	.align		4
        /*004c*/ 	.byte	0x03, 0x1b
        /*004e*/ 	.short	0x00ff


	//----- nvinfo : EIATTR_MERCURY_ISA_VERSION
	.align		4
        /*0050*/ 	.byte	0x03, 0x5f
        /*0052*/ 	.short	0x0101


	//----- nvinfo : EIATTR_VRC_CTA_INIT_COUNT
	.align		4
        /*0054*/ 	.byte	0x02, 0x4a
	.zero		1
	.zero		1


	//----- nvinfo : EIATTR_EXIT_INSTR_OFFSETS
	.align		4
        /*0058*/ 	.byte	0x04, 0x1c
        /*005a*/ 	.short	(.L_444 - .L_443)


	//   ....[0]....
.L_443:
        /*005c*/ 	.word	0x00000070


	//   ....[1]....
        /*0060*/ 	.word	0x00000180


	//----- nvinfo : EIATTR_CRS_STACK_SIZE
	.align		4
.L_444:
        /*0064*/ 	.byte	0x04, 0x1e
        /*0066*/ 	.short	(.L_446 - .L_445)
.L_445:
        /*0068*/ 	.word	0x00000000


	//----- nvinfo : EIATTR_CBANK_PARAM_SIZE
	.align		4
.L_446:
        /*006c*/ 	.byte	0x03, 0x19
        /*006e*/ 	.short	0x001c


	//----- nvinfo : EIATTR_PARAM_CBANK
	.align		4
        /*0070*/ 	.byte	0x04, 0x0a
        /*0072*/ 	.short	(.L_448 - .L_447)
	.align		4
.L_447:
        /*0074*/ 	.word	index@(.nv.constant0.a4c_addf32)
        /*0078*/ 	.short	0x0380
        /*007a*/ 	.short	0x001c


	//----- nvinfo : EIATTR_SW_WAR
	.align		4
.L_448:
        /*007c*/ 	.byte	0x04, 0x36
        /*007e*/ 	.short	(.L_450 - .L_449)
.L_449:
        /*0080*/ 	.word	0x00000008
.L_450:


//--------------------- .nv.callgraph             --------------------------
	.section	.nv.callgraph,"",@"SHT_CUDA_CALLGRAPH"
	.align	4
	.sectionentsize	8
	.align		4
        /*0000*/ 	.word	0x00000000
	.align		4
        /*0004*/ 	.word	0xffffffff
	.align		4
        /*0008*/ 	.word	0x00000000
	.align		4
        /*000c*/ 	.word	0xfffffffe
	.align		4
        /*0010*/ 	.word	0x00000000
	.align		4
        /*0014*/ 	.word	0xfffffffd
	.align		4
        /*0018*/ 	.word	0x00000000
	.align		4
        /*001c*/ 	.word	0xfffffffc


//--------------------- .nv.constant4             --------------------------
	.section	.nv.constant4,"a",@progbits
	.align	8
	.align		8
.nv.constant4:
        /*0000*/ 	.dword	__cudart_i2opi_f


//--------------------- .text.a4c_log2f32         --------------------------
	.section	.text.a4c_log2f32,"ax",@progbits
	.align	128
        .global         a4c_log2f32
        .type           a4c_log2f32,@function
        .size           a4c_log2f32,(.L_x_69 - a4c_log2f32)
        .other          a4c_log2f32,@"STO_CUDA_ENTRY STV_DEFAULT"
a4c_log2f32:
.text.a4c_log2f32:
[----:B------:R-:W-:Y:S01]  /*0000*/  LDC R1, c[0x0][0x37c] ;  /* 0x0000df00ff017b82 */ /* 0x000fe20000000800 */
[----:B------:R-:W0:Y:S07]  /*0010*/  S2R R7, SR_TID.X ;  /* 0x0000000000077919 */ /* 0x000e2e0000002100 */
[----:B------:R-:W0:Y:S01]  /*0020*/  S2UR UR4, SR_CTAID.X ;  /* 0x00000000000479c3 */ /* 0x000e220000002500 */
[----:B------:R-:W1:Y:S07]  /*0030*/  LDCU UR5, c[0x0][0x390] ;  /* 0x00007200ff0577ac */ /* 0x000e6e0008000800 */
[----:B------:R-:W0:Y:S02]  /*0040*/  LDC R0, c[0x0][0x360] ;  /* 0x0000d800ff007b82 */ /* 0x000e240000000800 */
[----:B0-----:R-:W-:-:S05]  /*0050*/  IMAD R7, R0, UR4, R7 ;  /* 0x0000000400077c24 */ /* 0x001fca000f8e0207 */
[----:B-1----:R-:W-:-:S13]  /*0060*/  ISETP.GE.AND P0, PT, R7, UR5, PT ;  /* 0x0000000507007c0c */ /* 0x002fda000bf06270 */
[----:B------:R-:W-:Y:S05]  /*0070*/  @P0 EXIT ;  /* 0x000000000000094d */ /* 0x000fea0003800000 */
[----:B------:R-:W0:Y:S01]  /*0080*/  LDC.64 R2, c[0x0][0x380] ;  /* 0x0000e000ff027b82 */ /* 0x000e220000000a00 */
[----:B------:R-:W1:Y:S01]  /*0090*/  LDCU UR4, c[0x0][0x370] ;  /* 0x00006e00ff0477ac */ /* 0x000e620008000800 */
[----:B------:R-:W2:Y:S06]  /*00a0*/  LDCU.64 UR6, c[0x0][0x358] ;  /* 0x00006b00ff0677ac */ /* 0x000eac0008000a00 */
[----:B------:R-:W3:Y:S01]  /*00b0*/  LDC.64 R4, c[0x0][0x388] ;  /* 0x0000e200ff047b82 */ /* 0x000ee20000000a00 */
[----:B-1----:R-:W-:-:S07]  /*00c0*/  IMAD R0, R0, UR4, RZ ;  /* 0x0000000400007c24 */ /* 0x002fce000f8e02ff */
.L_x_0:
[----:B01----:R-:W-:-:S05]  /*00d0*/  IMAD.WIDE R8, R7, 0x4, R2 ;  /* 0x0000000407087825 */ /* 0x003fca00078e0202 */
[----:B--2---:R0:W2:Y:S01]  /*00e0*/  LDG.E R6, desc[UR6][R8.64] ;  /* 0x0000000608067981 */ /* 0x0040a2000c1e1900 */
[----:B------:R-:W-:Y:S01]  /*00f0*/  HFMA2 R13, -RZ, RZ, 1.443359375, -0.2030029296875 ;  /* 0x3dc6b27fff0d7431 */ /* 0x000fe200000001ff */
[----:B0-----:R-:W-:Y:S02]  /*0100*/  MOV R9, 0x7f800000 ;  /* 0x7f80000000097802 */ /* 0x001fe40000000f00 */
[----:B--2---:R-:W-:-:S04]  /*0110*/  FSETP.GEU.AND P0, PT, R6, 1.175494350822287508e-38, PT ;  /* 0x008000000600780b */ /* 0x004fc80003f0e000 */
[----:B------:R-:W-:-:S09]  /*0120*/  FSEL R8, RZ, -23, P0 ;  /* 0xc1b80000ff087808 */ /* 0x000fd20000000000 */
[----:B------:R-:W-:-:S05]  /*0130*/  @!P0 FMUL R6, R6, 8388608 ;  /* 0x4b00000006068820 */ /* 0x000fca0000400000 */
[C---:B------:R-:W-:Y:S02]  /*0140*/  IADD3 R10, PT, PT, R6.reuse, -0x3f3504f3, RZ ;  /* 0xc0cafb0d060a7810 */ /* 0x040fe40007ffe0ff */
[----:B------:R-:W-:Y:S02]  /*0150*/  ISETP.GT.U32.AND P0, PT, R6, 0x7f7fffff, PT ;  /* 0x7f7fffff0600780c */ /* 0x000fe40003f04070 */
[----:B------:R-:W-:-:S04]  /*0160*/  LOP3.LUT R11, R10, 0xff800000, RZ, 0xc0, !PT ;  /* 0xff8000000a0b7812 */ /* 0x000fc800078ec0ff */
[-C--:B------:R-:W-:Y:S02]  /*0170*/  IADD3 R10, PT, PT, R6, -R11.reuse, RZ ;  /* 0x8000000b060a7210 */ /* 0x080fe40007ffe0ff */
[----:B------:R-:W-:-:S03]  /*0180*/  I2FP.F32.S32 R11, R11 ;  /* 0x0000000b000b7245 */ /* 0x000fc60000201400 */
[----:B------:R-:W-:Y:S02]  /*0190*/  FADD R10, R10, -1 ;  /* 0xbf8000000a0a7421 */ /* 0x000fe40000000000 */
[----:B------:R-:W-:Y:S02]  /*01a0*/  FFMA R8, R11, 1.1920928955078125e-07, R8 ;  /* 0x340000000b087823 */ /* 0x000fe40000000008 */
[----:B------:R-:W-:-:S04]  /*01b0*/  FFMA R13, R10, R13, -0.16845393180847167969 ;  /* 0xbe2c7f300a0d7423 */ /* 0x000fc8000000000d */
[----:B------:R-:W-:-:S04]  /*01c0*/  FFMA R13, R10, R13, 0.1716887056827545166 ;  /* 0x3e2fcf2a0a0d7423 */ /* 0x000fc8000000000d */
[----:B------:R-:W-:-:S04]  /*01d0*/  FFMA R13, R10, R13, -0.17900948226451873779 ;  /* 0xbe374e430a0d7423 */ /* 0x000fc8000000000d */
[----:B------:R-:W-:-:S04]  /*01e0*/  FFMA R13, R10, R13, 0.20512372255325317383 ;  /* 0x3e520bf40a0d7423 */ /* 0x000fc8000000000d */
[----:B------:R-:W-:-:S04]  /*01f0*/  FFMA R13, R10, R13, -0.24046532809734344482 ;  /* 0xbe763c8b0a0d7423 */ /* 0x000fc8000000000d */
[----:B------:R-:W-:-:S04]  /*0200*/  FFMA R13, R10, R13, 0.28857114911079406738 ;  /* 0x3e93bf990a0d7423 */ /* 0x000fc8000000000d */
[----:B------:R-:W-:-:S04]  /*0210*/  FFMA R13, R10, R13, -0.36067417263984680176 ;  /* 0xbeb8aa490a0d7423 */ /* 0x000fc8000000000d */
[----:B------:R-:W-:-:S04]  /*0220*/  FFMA R13, R10, R13, 0.48089820146560668945 ;  /* 0x3ef6384a0a0d7423 */ /* 0x000fc8000000000d */
[----:B------:R-:W-:-:S04]  /*0230*/  FFMA R13, R10, R13, -0.72134751081466674805 ;  /* 0xbf38aa3b0a0d7423 */ /* 0x000fc8000000000d */
[----:B------:R-:W-:-:S04]  /*0240*/  FMUL R13, R10, R13 ;  /* 0x0000000d0a0d7220 */ /* 0x000fc80000400000 */
[----:B------:R-:W-:-:S04]  /*0250*/  FMUL R13, R10, R13 ;  /* 0x0000000d0a0d7220 */ /* 0x000fc80000400000 */
[----:B------:R-:W-:-:S04]  /*0260*/  FFMA R13, R10, 1.4426950216293334961, R13 ;  /* 0x3fb8aa3b0a0d7823 */ /* 0x000fc8000000000d */
[----:B------:R-:W-:Y:S01]  /*0270*/  FADD R13, R8, R13 ;  /* 0x0000000d080d7221 */ /* 0x000fe20000000000 */
[C---:B------:R-:W-:Y:S01]  /*0280*/  @P0 FFMA R13, R6.reuse, R9, +INF ;  /* 0x7f800000060d0423 */ /* 0x040fe20000000009 */
[----:B------:R-:W-:Y:S01]  /*0290*/  FSETP.NEU.AND P0, PT, R6, RZ, PT ;  /* 0x000000ff0600720b */ /* 0x000fe20003f0d000 */
[----:B---3--:R-:W-:Y:S01]  /*02a0*/  IMAD.WIDE R8, R7, 0x4, R4 ;  /* 0x0000000407087825 */ /* 0x008fe200078e0204 */
[----:B------:R-:W-:Y:S02]  /*02b0*/  IADD3 R7, PT, PT, R0, R7, RZ ;  /* 0x0000000700077210 */ /* 0x000fe40007ffe0ff */
[----:B------:R-:W-:Y:S02]  /*02c0*/  FSEL R13, R13, -INF , P0 ;  /* 0xff8000000d0d7808 */ /* 0x000fe40000000000 */
[----:B------:R-:W-:-:S03]  /*02d0*/  ISETP.GE.AND P0, PT, R7, UR5, PT ;  /* 0x0000000507007c0c */ /* 0x000fc6000bf06270 */
[----:B------:R1:W-:Y:S10]  /*02e0*/  STG.E desc[UR6][R8.64], R13 ;  /* 0x0000000d08007986 */ /* 0x0003f4000c101906 */
[----:B------:R-:W-:Y:S05]  /*02f0*/  @!P0 BRA `(.L_x_0) ;  /* 0xfffffffc00748947 */ /* 0x000fea000383ffff */
[----:B------:R-:W-:Y:S05]  /*0300*/  EXIT ;  /* 0x000000000000794d */ /* 0x000fea0003800000 */
.L_x_1:
[----:B------:R-:W-:-:S00]  /*0310*/  BRA `(.L_x_1) ;  /* 0xfffffffc00fc7947 */ /* 0x000fc0000383ffff */
[----:B------:R-:W-:-:S00]  /*0320*/  NOP ;  /* 0x0000000000007918 */ /* 0x000fc00000000000 */
        /* <DEDUP_REMOVED lines=13> */
.L_x_69:


//--------------------- .text.a4c_log10f32        --------------------------
	.section	.text.a4c_log10f32,"ax",@progbits
	.align	128
        .global         a4c_log10f32
        .type           a4c_log10f32,@function
        .size           a4c_log10f32,(.L_x_70 - a4c_log10f32)
        .other          a4c_log10f32,@"STO_CUDA_ENTRY STV_DEFAULT"
a4c_log10f32:
.text.a4c_log10f32:
        /* <DEDUP_REMOVED lines=13> */
.L_x_2:
[----:B01----:R-:W-:-:S05]  /*00d0*/  IMAD.WIDE R8, R7, 0x4, R2 ;  /* 0x0000000407087825 */ /* 0x003fca00078e0202 */
[----:B--2---:R0:W2:Y:S01]  /*00e0*/  LDG.E R6, desc[UR6][R8.64] ;  /* 0x0000000608067981 */ /* 0x0040a2000c1e1900 */
[----:B------:R-:W-:Y:S01]  /*00f0*/  HFMA2 R13, -RZ, RZ, 1.5048828125, 33.21875 ;  /* 0x3e055027ff0d7431 */ /* 0x000fe200000001ff */
        /* <DEDUP_REMOVED lines=11> */
[----:B------:R-:W-:-:S04]  /*01b0*/  FFMA R13, R10, -R13, 0.14084610342979431152 ;  /* 0x3e1039f60a0d7423 */ /* 0x000fc8000000080d */
[----:B------:R-:W-:-:S04]  /*01c0*/  FFMA R13, R10, R13, -0.12148627638816833496 ;  /* 0xbdf8cdcc0a0d7423 */ /* 0x000fc8000000000d */
[----:B------:R-:W-:-:S04]  /*01d0*/  FFMA R13, R10, R13, 0.13980610668659210205 ;  /* 0x3e0f29550a0d7423 */ /* 0x000fc8000000000d */
[----:B------:R-:W-:-:S04]  /*01e0*/  FFMA R13, R10, R13, -0.16684235632419586182 ;  /* 0xbe2ad8b90a0d7423 */ /* 0x000fc8000000000d */
[----:B------:R-:W-:-:S04]  /*01f0*/  FFMA R13, R10, R13, 0.20012299716472625732 ;  /* 0x3e4ced0b0a0d7423 */ /* 0x000fc8000000000d */
[----:B------:R-:W-:-:S04]  /*0200*/  FFMA R13, R10, R13, -0.24999669194221496582 ;  /* 0xbe7fff220a0d7423 */ /* 0x000fc8000000000d */
[----:B------:R-:W-:-:S04]  /*0210*/  FFMA R13, R10, R13, 0.33333182334899902344 ;  /* 0x3eaaaa780a0d7423 */ /* 0x000fc8000000000d */
[----:B------:R-:W-:-:S04]  /*0220*/  FFMA R13, R10, R13, -0.5 ;  /* 0xbf0000000a0d7423 */ /* 0x000fc8000000000d */
[----:B------:R-:W-:-:S04]  /*0230*/  FMUL R13, R10, R13 ;  /* 0x0000000d0a0d7220 */ /* 0x000fc80000400000 */
[----:B------:R-:W-:-:S04]  /*0240*/  FFMA R13, R10, R13, R10 ;  /* 0x0000000d0a0d7223 */ /* 0x000fc8000000000a */
[----:B------:R-:W-:Y:S01]  /*0250*/  FFMA R8, R8, 0.69314718246459960938, R13 ;  /* 0x3f31721808087823 */ /* 0x000fe2000000000d */
[C---:B------:R-:W-:Y:S01]  /*0260*/  @P0 FFMA R8, R6.reuse, R9, +INF ;  /* 0x7f80000006080423 */ /* 0x040fe20000000009 */
[----:B------:R-:W-:-:S03]  /*0270*/  FSETP.NEU.AND P0, PT, R6, RZ, PT ;  /* 0x000000ff0600720b */ /* 0x000fc60003f0d000 */
[----:B------:R-:W-:Y:S01]  /*0280*/  FMUL R10, R8, 0.43429449200630187988 ;  /* 0x3ede5bd9080a7820 */ /* 0x000fe20000400000 */
[----:B---3--:R-:W-:Y:S01]  /*0290*/  IMAD.WIDE R8, R7, 0x4, R4 ;  /* 0x0000000407087825 */ /* 0x008fe200078e0204 */
[----:B------:R-:W-:-:S03]  /*02a0*/  IADD3 R7, PT, PT, R0, R7, RZ ;  /* 0x0000000700077210 */ /* 0x000fc60007ffe0ff */
[----:B------:R-:W-:Y:S02]  /*02b0*/  FSEL R11, R10, -INF , P0 ;  /* 0xff8000000a0b7808 */ /* 0x000fe40000000000 */
[----:B------:R-:W-:-:S03]  /*02c0*/  ISETP.GE.AND P0, PT, R7, UR5, PT ;  /* 0x0000000507007c0c */ /* 0x000fc6000bf06270 */
[----:B------:R1:W-:Y:S10]  /*02d0*/  STG.E desc[UR6][R8.64], R11 ;  /* 0x0000000b08007986 */ /* 0x0003f4000c101906 */
[----:B------:R-:W-:Y:S05]  /*02e0*/  @!P0 BRA `(.L_x_2) ;  /* 0xfffffffc00788947 */ /* 0x000fea000383ffff */
[----:B------:R-:W-:Y:S05]  /*02f0*/  EXIT ;  /* 0x000000000000794d */ /* 0x000fea0003800000 */
.L_x_3:
        /* <DEDUP_REMOVED lines=16> */
.L_x_70:


//--------------------- .text.a4c_ln_1pf32        --------------------------
	.section	.text.a4c_ln_1pf32,"ax",@progbits
	.align	128
        .global         a4c_ln_1pf32
        .type           a4c_ln_1pf32,@function
        .size           a4c_ln_1pf32,(.L_x_71 - a4c_ln_1pf32)
        .other          a4c_ln_1pf32,@"STO_CUDA_ENTRY STV_DEFAULT"
a4c_ln_1pf32:
.text.a4c_ln_1pf32:
        /* <DEDUP_REMOVED lines=12> */
[----:B------:R-:W4:Y:S01]  /*00c0*/  LDCU UR5, c[0x0][0x390] ;  /* 0x00007200ff0577ac */ /* 0x000f220008000800 */
[----:B-1----:R-:W-:-:S07]  /*00d0*/  IMAD R0, R0, UR4, RZ ;  /* 0x0000000400007c24 */ /* 0x002fce000f8e02ff */
.L_x_4:
[----:B01----:R-:W-:-:S05]  /*00e0*/  IMAD.WIDE R8, R7, 0x4, R2 ;  /* 0x0000000407087825 */ /* 0x003fca00078e0202 */
[----:B--2---:R-:W2:Y:S01]  /*00f0*/  LDG.E R6, desc[UR6][R8.64] ;  /* 0x0000000608067981 */ /* 0x004ea2000c1e1900 */
[----:B------:R-:W-:Y:S01]  /*0100*/  HFMA2 R13, -RZ, RZ, 1.625, 0 ;  /* 0x3e800000ff0d7431 */ /* 0x000fe200000001ff */
[----:B------:R-:W-:Y:S01]  /*0110*/  MOV R15, 0x3d39bf78 ;  /* 0x3d39bf78000f7802 */ /* 0x000fe20000000f00 */
[C---:B--2---:R-:W-:Y:S01]  /*0120*/  FADD.RZ R10, R6.reuse, 1 ;  /* 0x3f800000060a7421 */ /* 0x044fe2000000c000 */
[----:B------:R-:W-:-:S04]  /*0130*/  ISETP.GE.U32.AND P0, PT, R6, 0x7f800000, PT ;  /* 0x7f8000000600780c */ /* 0x000fc80003f06070 */
[----:B------:R-:W-:Y:S02]  /*0140*/  IADD3 R10, PT, PT, R10, -0x3f400000, RZ ;  /* 0xc0c000000a0a7810 */ /* 0x000fe40007ffe0ff */
[----:B------:R-:W-:Y:S02]  /*0150*/  ISETP.GT.AND P1, PT, R6, -0x40800000, P0 ;  /* 0xbf8000000600780c */ /* 0x000fe40000724270 */
[----:B------:R-:W-:-:S04]  /*0160*/  LOP3.LUT R11, R10, 0xff800000, RZ, 0xc0, !PT ;  /* 0xff8000000a0b7812 */ /* 0x000fc800078ec0ff */
[----:B------:R-:W-:Y:S02]  /*0170*/  IADD3 R12, PT, PT, -R11, 0x40800000, RZ ;  /* 0x408000000b0c7810 */ /* 0x000fe40007ffe1ff */
[-C--:B------:R-:W-:Y:S02]  /*0180*/  IADD3 R10, PT, PT, R6, -R11.reuse, RZ ;  /* 0x8000000b060a7210 */ /* 0x080fe40007ffe0ff */
[----:B------:R-:W-:Y:S01]  /*0190*/  I2FP.F32.S32 R11, R11 ;  /* 0x0000000b000b7245 */ /* 0x000fe20000201400 */
[----:B------:R-:W-:Y:S01]  /*01a0*/  FFMA R13, R12, R13, -1 ;  /* 0xbf8000000c0d7423 */ /* 0x000fe2000000000d */
[----:B------:R-:W-:-:S03]  /*01b0*/  @P0 MOV R9, 0x7f800000 ;  /* 0x7f80000000090802 */ /* 0x000fc60000000f00 */
[----:B------:R-:W-:Y:S01]  /*01c0*/  FADD R10, R10, R13 ;  /* 0x0000000d0a0a7221 */ /* 0x000fe20000000000 */
[----:B------:R-:W-:-:S03]  /*01d0*/  FMUL R11, R11, 1.1920928955078125e-07 ;  /* 0x340000000b0b7820 */ /* 0x000fc60000400000 */
[----:B------:R-:W-:-:S04]  /*01e0*/  FFMA R13, R10, -R15, 0.10546888411045074463 ;  /* 0x3dd800120a0d7423 */ /* 0x000fc8000000080f */
[----:B------:R-:W-:-:S04]  /*01f0*/  FFMA R13, R10, R13, -0.13229703903198242188 ;  /* 0xbe0778e00a0d7423 */ /* 0x000fc8000000000d */
[----:B------:R-:W-:-:S04]  /*0200*/  FFMA R13, R10, R13, 0.14491446316242218018 ;  /* 0x3e1464750a0d7423 */ /* 0x000fc8000000000d */
[----:B------:R-:W-:-:S04]  /*0210*/  FFMA R13, R10, R13, -0.16641564667224884033 ;  /* 0xbe2a68dd0a0d7423 */ /* 0x000fc8000000000d */
[----:B------:R-:W-:-:S04]  /*0220*/  FFMA R13, R10, R13, 0.19988867640495300293 ;  /* 0x3e4caf9e0a0d7423 */ /* 0x000fc8000000000d */
[----:B------:R-:W-:-:S04]  /*0230*/  FFMA R13, R10, R13, -0.25000196695327758789 ;  /* 0xbe8000420a0d7423 */ /* 0x000fc8000000000d */
[----:B------:R-:W-:-:S04]  /*0240*/  FFMA R13, R10, R13, 0.33333510160446166992 ;  /* 0x3eaaaae60a0d7423 */ /* 0x000fc8000000000d */
[----:B------:R-:W-:-:S04]  /*0250*/  FFMA R13, R10, R13, -0.5 ;  /* 0xbf0000000a0d7423 */ /* 0x000fc8000000000d */
[----:B------:R-:W-:-:S04]  /*0260*/  FMUL R13, R10, R13 ;  /* 0x0000000d0a0d7220 */ /* 0x000fc80000400000 */
[----:B------:R-:W-:-:S04]  /*0270*/  FFMA R10, R10, R13, R10 ;  /* 0x0000000d0a0a7223 */ /* 0x000fc8000000000a */
[----:B------:R-:W-:Y:S01]  /*0280*/  FFMA R11, R11, 0.69314718246459960938, R10 ;  /* 0x3f3172180b0b7823 */ /* 0x000fe2000000000a */
[C---:B------:R-:W-:Y:S01]  /*0290*/  @P1 FFMA R11, R6.reuse, R9, +INF ;  /* 0x7f800000060b1423 */ /* 0x040fe20000000009 */
[----:B------:R-:W-:Y:S01]  /*02a0*/  @P0 FSETP.NEU.AND P1, PT, R6, RZ, PT ;  /* 0x000000ff0600020b */ /* 0x000fe20003f2d000 */
[----:B---3--:R-:W-:Y:S01]  /*02b0*/  IMAD.WIDE R8, R7, 0x4, R4 ;  /* 0x0000000407087825 */ /* 0x008fe200078e0204 */
[----:B------:R-:W-:Y:S02]  /*02c0*/  IADD3 R7, PT, PT, R0, R7, RZ ;  /* 0x0000000700077210 */ /* 0x000fe40007ffe0ff */
[----:B------:R-:W-:Y:S02]  /*02d0*/  @P0 FSEL R11, R11, -RZ, P1 ;  /* 0x800000ff0b0b0208 */ /* 0x000fe40000800000 */
[----:B----4-:R-:W-:-:S03]  /*02e0*/  ISETP.GE.AND P0, PT, R7, UR5, PT ;  /* 0x0000000507007c0c */ /* 0x010fc6000bf06270 */
[----:B------:R1:W-:Y:S10]  /*02f0*/  STG.E desc[UR6][R8.64], R11 ;  /* 0x0000000b08007986 */ /* 0x0003f4000c101906 */
[----:B------:R-:W-:Y:S05]  /*0300*/  @!P0 BRA `(.L_x_4) ;  /* 0xfffffffc00748947 */ /* 0x000fea000383ffff */
[----:B------:R-:W-:Y:S05]  /*0310*/  EXIT ;  /* 0x000000000000794d */ /* 0x000fea0003800000 */
.L_x_5:
        /* <DEDUP_REMOVED lines=14> */
.L_x_71:


//--------------------- .text.a4c_lnf32           --------------------------
	.section	.text.a4c_lnf32,"ax",@progbits
	.align	128
        .global         a4c_lnf32
        .type           a4c_lnf32,@function
        .size           a4c_lnf32,(.L_x_72 - a4c_lnf32)
        .other          a4c_lnf32,@"STO_CUDA_ENTRY STV_DEFAULT"
a4c_lnf32:
.text.a4c_lnf32:
        /* <DEDUP_REMOVED lines=13> */
.L_x_6:
        /* <DEDUP_REMOVED lines=34> */
.L_x_7:
        /* <DEDUP_REMOVED lines=9> */
.L_x_72:


//--------------------- .text.a4c_atanhf32        --------------------------
	.section	.text.a4c_atanhf32,"ax",@progbits
	.align	128
        .global         a4c_atanhf32
        .type           a4c_atanhf32,@function
        .size           a4c_atanhf32,(.L_x_73 - a4c_atanhf32)
        .other          a4c_atanhf32,@"STO_CUDA_ENTRY STV_DEFAULT"
a4c_atanhf32:
.text.a4c_atanhf32:
        /* <DEDUP_REMOVED lines=14> */
.L_x_8:
[----:B01----:R-:W-:-:S05]  /*00e0*/  IMAD.WIDE R10, R7, 0x4, R2 ;  /* 0x00000004070a7825 */ /* 0x003fca00078e0202 */
[----:B--2---:R-:W2:Y:S02]  /*00f0*/  LDG.E R6, desc[UR6][R10.64] ;  /* 0x000000060a067981 */ /* 0x004ea4000c1e1900 */
[C---:B--2---:R-:W-:Y:S01]  /*0100*/  FADD R9, -|R6|.reuse, 1 ;  /* 0x3f80000006097421 */ /* 0x044fe20000000300 */
[----:B------:R-:W-:-:S05]  /*0110*/  FSETP.GT.AND P0, PT, |R6|, 8.50705917302346158658e+37, PT ;  /* 0x7e8000000600780b */ /* 0x000fca0003f04200 */
[----:B------:R-:W0:Y:S02]  /*0120*/  MUFU.RCP R9, R9 ;  /* 0x0000000900097308 */ /* 0x000e240000001000 */
[----:B0-----:R-:W-:Y:S01]  /*0130*/  FADD R13, R9, R9 ;  /* 0x00000009090d7221 */ /* 0x001fe20000000000 */
[----:B------:R-:W-:-:S03]  /*0140*/  MOV R9, 0x3d39bf78 ;  /* 0x3d39bf7800097802 */ /* 0x000fc60000000f00 */
[----:B------:R-:W-:-:S05]  /*0150*/  FMUL R8, |R6|, R13 ;  /* 0x0000000d06087220 */ /* 0x000fca0000400200 */
[----:B------:R-:W-:-:S04]  /*0160*/  FSEL R8, R8, -2, !P0 ;  /* 0xc000000008087808 */ /* 0x000fc80004000000 */
[C---:B------:R-:W-:Y:S01]  /*0170*/  ISETP.GE.U32.AND P0, PT, R8.reuse, 0x7f800000, PT ;  /* 0x7f8000000800780c */ /* 0x040fe20003f06070 */
[----:B------:R-:W-:-:S03]  /*0180*/  FADD.RZ R12, R8, 1 ;  /* 0x3f800000080c7421 */ /* 0x000fc6000000c000 */
[----:B------:R-:W-:Y:S02]  /*0190*/  ISETP.GT.AND P1, PT, R8, -0x40800000, P0 ;  /* 0xbf8000000800780c */ /* 0x000fe40000724270 */
[----:B------:R-:W-:-:S04]  /*01a0*/  IADD3 R12, PT, PT, R12, -0x3f400000, RZ ;  /* 0xc0c000000c0c7810 */ /* 0x000fc80007ffe0ff */
[----:B------:R-:W-:Y:S01]  /*01b0*/  LOP3.LUT R13, R12, 0xff800000, RZ, 0xc0, !PT ;  /* 0xff8000000c0d7812 */ /* 0x000fe200078ec0ff */
[----:B------:R-:W-:-:S03]  /*01c0*/  HFMA2 R12, -RZ, RZ, 1.625, 0 ;  /* 0x3e800000ff0c7431 */ /* 0x000fc600000001ff */
[----:B------:R-:W-:Y:S02]  /*01d0*/  IADD3 R11, PT, PT, -R13, 0x40800000, RZ ;  /* 0x408000000d0b7810 */ /* 0x000fe40007ffe1ff */
[-C--:B------:R-:W-:Y:S02]  /*01e0*/  IADD3 R10, PT, PT, R8, -R13.reuse, RZ ;  /* 0x8000000d080a7210 */ /* 0x080fe40007ffe0ff */
[----:B------:R-:W-:Y:S01]  /*01f0*/  I2FP.F32.S32 R13, R13 ;  /* 0x0000000d000d7245 */ /* 0x000fe20000201400 */
[----:B------:R-:W-:-:S04]  /*0200*/  FFMA R11, R11, R12, -1 ;  /* 0xbf8000000b0b7423 */ /* 0x000fc8000000000c */
[----:B------:R-:W-:Y:S01]  /*0210*/  FMUL R13, R13, 1.1920928955078125e-07 ;  /* 0x340000000d0d7820 */ /* 0x000fe20000400000 */
[----:B------:R-:W-:Y:S01]  /*0220*/  FADD R10, R10, R11 ;  /* 0x0000000b0a0a7221 */ /* 0x000fe20000000000 */
[----:B------:R-:W-:-:S03]  /*0230*/  HFMA2 R11, -RZ, RZ, 1.75, 0 ;  /* 0x3f000000ff0b7431 */ /* 0x000fc600000001ff */
[----:B------:R-:W-:-:S04]  /*0240*/  FFMA R9, R10, -R9, 0.10546888411045074463 ;  /* 0x3dd800120a097423 */ /* 0x000fc80000000809 */
[----:B------:R-:W-:Y:S01]  /*0250*/  FFMA R9, R10, R9, -0.13229703903198242188 ;  /* 0xbe0778e00a097423 */ /* 0x000fe20000000009 */
[----:B------:R-:W-:-:S03]  /*0260*/  LOP3.LUT R11, R11, 0x80000000, R6, 0xb8, !PT ;  /* 0x800000000b0b7812 */ /* 0x000fc600078eb806 */
[----:B------:R-:W-:-:S04]  /*0270*/  FFMA R9, R10, R9, 0.14491446316242218018 ;  /* 0x3e1464750a097423 */ /* 0x000fc80000000009 */
[----:B------:R-:W-:-:S04]  /*0280*/  FFMA R9, R10, R9, -0.16641564667224884033 ;  /* 0xbe2a68dd0a097423 */ /* 0x000fc80000000009 */
[----:B------:R-:W-:-:S04]  /*0290*/  FFMA R9, R10, R9, 0.19988867640495300293 ;  /* 0x3e4caf9e0a097423 */ /* 0x000fc80000000009 */
[----:B------:R-:W-:-:S04]  /*02a0*/  FFMA R9, R10, R9, -0.25000196695327758789 ;  /* 0xbe8000420a097423 */ /* 0x000fc80000000009 */
[----:B------:R-:W-:-:S04]  /*02b0*/  FFMA R9, R10, R9, 0.33333510160446166992 ;  /* 0x3eaaaae60a097423 */ /* 0x000fc80000000009 */
[----:B------:R-:W-:-:S04]  /*02c0*/  FFMA R9, R10, R9, -0.5 ;  /* 0xbf0000000a097423 */ /* 0x000fc80000000009 */
[----:B------:R-:W-:-:S04]  /*02d0*/  FMUL R9, R10, R9 ;  /* 0x000000090a097220 */ /* 0x000fc80000400000 */
[----:B------:R-:W-:Y:S01]  /*02e0*/  FFMA R10, R10, R9, R10 ;  /* 0x000000090a0a7223 */ /* 0x000fe2000000000a */
[----:B------:R-:W-:-:S03]  /*02f0*/  @P0 MOV R9, 0x7f800000 ;  /* 0x7f80000000090802 */ /* 0x000fc60000000f00 */
[----:B------:R-:W-:Y:S02]  /*0300*/  FFMA R10, R13, 0.69314718246459960938, R10 ;  /* 0x3f3172180d0a7823 */ /* 0x000fe4000000000a */
[C---:B------:R-:W-:Y:S01]  /*0310*/  @P1 FFMA R10, R8.reuse, R9, +INF ;  /* 0x7f800000080a1423 */ /* 0x040fe20000000009 */
[----:B------:R-:W-:Y:S01]  /*0320*/  @P0 FSETP.NEU.AND P1, PT, R8, RZ, PT ;  /* 0x000000ff0800020b */ /* 0x000fe20003f2d000 */
[----:B---3--:R-:W-:Y:S01]  /*0330*/  IMAD.WIDE R8, R7, 0x4, R4 ;  /* 0x0000000407087825 */ /* 0x008fe200078e0204 */
[----:B------:R-:W-:Y:S02]  /*0340*/  IADD3 R7, PT, PT, R0, R7, RZ ;  /* 0x0000000700077210 */ /* 0x000fe40007ffe0ff */
[----:B------:R-:W-:Y:S02]  /*0350*/  @P0 FSEL R10, R10, -RZ, P1 ;  /* 0x800000ff0a0a0208 */ /* 0x000fe40000800000 */
[----:B----4-:R-:W-:-:S03]  /*0360*/  ISETP.GE.AND P0, PT, R7, UR5, PT ;  /* 0x0000000507007c0c */ /* 0x010fc6000bf06270 */
[----:B------:R-:W-:-:S05]  /*0370*/  FMUL R11, R11, R10 ;  /* 0x0000000a0b0b7220 */ /* 0x000fca0000400000 */
[----:B------:R1:W-:Y:S05]  /*0380*/  STG.E desc[UR6][R8.64], R11 ;  /* 0x0000000b08007986 */ /* 0x0003ea000c101906 */
[----:B------:R-:W-:Y:S05]  /*0390*/  @!P0 BRA `(.L_x_8) ;  /* 0xfffffffc00508947 */ /* 0x000fea000383ffff */
[----:B------:R-:W-:Y:S05]  /*03a0*/  EXIT ;  /* 0x000000000000794d */ /* 0x000fea0003800000 */
.L_x_9:
        /* <DEDUP_REMOVED lines=13> */
.L_x_73:


//--------------------- .text.a4c_asinhf32        --------------------------
	.section	.text.a4c_asinhf32,"ax",@progbits
	.align	128
        .global         a4c_asinhf32
        .type           a4c_asinhf32,@function
        .size           a4c_asinhf32,(.L_x_74 - a4c_asinhf32)
        .other          a4c_asinhf32,@"STO_CUDA_ENTRY STV_DEFAULT"
a4c_asinhf32:
.text.a4c_asinhf32:
        /* <DEDUP_REMOVED lines=14> */
.L_x_10:
[----:B01----:R-:W-:-:S05]  /*00e0*/  IMAD.WIDE R10, R7, 0x4, R2 ;  /* 0x00000004070a7825 */ /* 0x003fca00078e0202 */
[----:B--2---:R0:W2:Y:S02]  /*00f0*/  LDG.E R6, desc[UR6][R10.64] ;  /* 0x000000060a067981 */ /* 0x0040a4000c1e1900 */
[----:B0-----:R-:W-:Y:S02]  /*0100*/  HFMA2 R11, -RZ, RZ, 1.625, 0 ;  /* 0x3e800000ff0b7431 */ /* 0x001fe400000001ff */
[C---:B--2---:R-:W-:Y:S01]  /*0110*/  FFMA R9, R6.reuse, R6, 1 ;  /* 0x3f80000006097423 */ /* 0x044fe20000000006 */
[----:B------:R-:W-:-:S03]  /*0120*/  FSETP.GT.AND P0, PT, |R6|, 8388608, PT ;  /* 0x4b0000000600780b */ /* 0x000fc60003f04200 */
[----:B------:R-:W0:Y:S02]  /*0130*/  MUFU.RSQ R8, R9 ;  /* 0x0000000900087308 */ /* 0x000e240000001400 */
[----:B0-----:R-:W-:-:S06]  /*0140*/  FFMA R12, R9, R8, 1 ;  /* 0x3f800000090c7423 */ /* 0x001fcc0000000008 */
[----:B------:R0:W1:Y:S02]  /*0150*/  MUFU.RCP R13, R12 ;  /* 0x0000000c000d7308 */ /* 0x0000640000001000 */
[----:B0-----:R-:W-:Y:S01]  /*0160*/  MOV R12, 0x3d39bf78 ;  /* 0x3d39bf78000c7802 */ /* 0x001fe20000000f00 */
[----:B-1----:R-:W-:-:S04]  /*0170*/  FMUL R13, |R6|, R13 ;  /* 0x0000000d060d7220 */ /* 0x002fc80000400200 */
[----:B------:R-:W-:-:S05]  /*0180*/  FFMA R13, |R6|, R13, |R6| ;  /* 0x0000000d060d7223 */ /* 0x000fca0000000606 */
[----:B------:R-:W-:-:S04]  /*0190*/  FSEL R8, |R6|, R13, P0 ;  /* 0x0000000d06087208 */ /* 0x000fc80000000200 */
[C---:B------:R-:W-:Y:S01]  /*01a0*/  ISETP.GE.U32.AND P1, PT, R8.reuse, 0x7f800000, PT ;  /* 0x7f8000000800780c */ /* 0x040fe20003f26070 */
[----:B------:R-:W-:-:S03]  /*01b0*/  FADD.RZ R13, R8, 1 ;  /* 0x3f800000080d7421 */ /* 0x000fc6000000c000 */
[----:B------:R-:W-:Y:S02]  /*01c0*/  ISETP.GT.AND P2, PT, R8, -0x40800000, P1 ;  /* 0xbf8000000800780c */ /* 0x000fe40000f44270 */
[----:B------:R-:W-:-:S04]  /*01d0*/  IADD3 R13, PT, PT, R13, -0x3f400000, RZ ;  /* 0xc0c000000d0d7810 */ /* 0x000fc80007ffe0ff */
[----:B------:R-:W-:-:S04]  /*01e0*/  LOP3.LUT R13, R13, 0xff800000, RZ, 0xc0, !PT ;  /* 0xff8000000d0d7812 */ /* 0x000fc800078ec0ff */
[----:B------:R-:W-:Y:S02]  /*01f0*/  IADD3 R10, PT, PT, -R13, 0x40800000, RZ ;  /* 0x408000000d0a7810 */ /* 0x000fe40007ffe1ff */
[-C--:B------:R-:W-:Y:S02]  /*0200*/  IADD3 R9, PT, PT, R8, -R13.reuse, RZ ;  /* 0x8000000d08097210 */ /* 0x080fe40007ffe0ff */
[----:B------:R-:W-:Y:S01]  /*0210*/  I2FP.F32.S32 R13, R13 ;  /* 0x0000000d000d7245 */ /* 0x000fe20000201400 */
[----:B------:R-:W-:-:S04]  /*0220*/  FFMA R10, R10, R11, -1 ;  /* 0xbf8000000a0a7423 */ /* 0x000fc8000000000b */
        /* <DEDUP_REMOVED lines=18> */
[----:B------:R-:W-:-:S05]  /*0350*/  @P1 FSEL R10, R10, -RZ, P2 ;  /* 0x800000ff0a0a1208 */ /* 0x000fca0001000000 */
[----:B------:R-:W-:Y:S01]  /*0360*/  @P0 FADD R10, R10, 0.69314718246459960938 ;  /* 0x3f3172180a0a0421 */ /* 0x000fe20000000000 */
[----:B------:R-:W-:-:S04]  /*0370*/  FSETP.NAN.AND P0, PT, |R6|, |R6|, PT ;  /* 0x400000060600720b */ /* 0x000fc80003f08200 */
[----:B------:R-:W-:-:S04]  /*0380*/  LOP3.LUT R6, R10, 0x80000000, R6, 0xb8, !PT ;  /* 0x800000000a067812 */ /* 0x000fc800078eb806 */
[----:B------:R-:W-:Y:S02]  /*0390*/  FSEL R11, R6, R10, !P0 ;  /* 0x0000000a060b7208 */ /* 0x000fe40004000000 */
[----:B----4-:R-:W-:-:S03]  /*03a0*/  ISETP.GE.AND P0, PT, R7, UR5, PT ;  /* 0x0000000507007c0c */ /* 0x010fc6000bf06270 */
[----:B------:R1:W-:Y:S10]  /*03b0*/  STG.E desc[UR6][R8.64], R11 ;  /* 0x0000000b08007986 */ /* 0x0003f4000c101906 */
[----:B------:R-:W-:Y:S05]  /*03c0*/  @!P0 BRA `(.L_x_10) ;  /* 0xfffffffc00448947 */ /* 0x000fea000383ffff */
[----:B------:R-:W-:Y:S05]  /*03d0*/  EXIT ;  /* 0x000000000000794d */ /* 0x000fea0003800000 */
.L_x_11:
        /* <DEDUP_REMOVED lines=10> */
.L_x_74:


//--------------------- .text.a4c_acoshf32        --------------------------
	.section	.text.a4c_acoshf32,"ax",@progbits
	.align	128
        .global         a4c_acoshf32
        .type           a4c_acoshf32,@function
        .size           a4c_acoshf32,(.L_x_75 - a4c_acoshf32)
        .other          a4c_acoshf32,@"STO_CUDA_ENTRY STV_DEFAULT"
a4c_acoshf32:
.text.a4c_acoshf32:
        /* <DEDUP_REMOVED lines=14> */
.L_x_12:
[----:B01----:R-:W-:-:S06]  /*00e0*/  IMAD.WIDE R8, R7, 0x4, R2 ;  /* 0x0000000407087825 */ /* 0x003fcc00078e0202 */
[----:B--2---:R-:W2:Y:S02]  /*00f0*/  LDG.E R8, desc[UR6][R8.64] ;  /* 0x0000000608087981 */ /* 0x004ea4000c1e1900 */
[C---:B--2---:R-:W-:Y:S01]  /*0100*/  FFMA R10, R8.reuse, R8, -1 ;  /* 0xbf800000080a7423 */ /* 0x044fe20000000008 */
[----:B------:R-:W-:-:S03]  /*0110*/  FADD R15, R8, -1 ;  /* 0xbf800000080f7421 */ /* 0x000fc60000000000 */
[----:B------:R-:W0:Y:S01]  /*0120*/  MUFU.RSQ R11, R10 ;  /* 0x0000000a000b7308 */ /* 0x000e220000001400 */
[C---:B------:R-:W-:Y:S02]  /*0130*/  FSETP.NEU.AND P1, PT, R10.reuse, RZ, PT ;  /* 0x000000ff0a00720b */ /* 0x040fe40003f2d000 */
[----:B------:R-:W-:Y:S01]  /*0140*/  ISETP.GT.U32.AND P0, PT, R15, 0x4b000000, PT ;  /* 0x4b0000000f00780c */ /* 0x000fe20003f04070 */
[----:B0-----:R-:W-:Y:S01]  /*0150*/  FMUL R13, R10, R11 ;  /* 0x0000000b0a0d7220 */ /* 0x001fe20000400000 */
[----:B------:R-:W-:-:S03]  /*0160*/  FMUL R6, R11, 0.5 ;  /* 0x3f0000000b067820 */ /* 0x000fc60000400000 */
[----:B------:R-:W-:-:S04]  /*0170*/  FFMA R11, -R13, R13, R10 ;  /* 0x0000000d0d0b7223 */ /* 0x000fc8000000010a */
[----:B------:R-:W-:Y:S01]  /*0180*/  FFMA R6, R6, R11, R13 ;  /* 0x0000000b06067223 */ /* 0x000fe2000000000d */
[----:B------:R-:W-:Y:S01]  /*0190*/  HFMA2 R11, -RZ, RZ, 1.625, 0 ;  /* 0x3e800000ff0b7431 */ /* 0x000fe200000001ff */
[----:B------:R-:W-:-:S03]  /*01a0*/  MOV R13, 0x3d39bf78 ;  /* 0x3d39bf78000d7802 */ /* 0x000fc60000000f00 */
[----:B------:R-:W-:-:S04]  /*01b0*/  FSEL R6, R6, RZ, P1 ;  /* 0x000000ff06067208 */ /* 0x000fc80000800000 */
[----:B------:R-:W-:-:S05]  /*01c0*/  FSEL R6, R6, -1.0000001192092895508, !P0 ;  /* 0xbf80000106067808 */ /* 0x000fca0004000000 */
[----:B------:R-:W-:-:S04]  /*01d0*/  FADD R6, R15, R6 ;  /* 0x000000060f067221 */ /* 0x000fc80000000000 */
[C---:B------:R-:W-:Y:S01]  /*01e0*/  FADD.RZ R8, R6.reuse, 1 ;  /* 0x3f80000006087421 */ /* 0x040fe2000000c000 */
[----:B------:R-:W-:-:S04]  /*01f0*/  ISETP.GE.U32.AND P1, PT, R6, 0x7f800000, PT ;  /* 0x7f8000000600780c */ /* 0x000fc80003f26070 */
[----:B------:R-:W-:Y:S02]  /*0200*/  IADD3 R8, PT, PT, R8, -0x3f400000, RZ ;  /* 0xc0c0000008087810 */ /* 0x000fe40007ffe0ff */
[----:B------:R-:W-:Y:S02]  /*0210*/  ISETP.GT.AND P2, PT, R6, -0x40800000, P1 ;  /* 0xbf8000000600780c */ /* 0x000fe40000f44270 */
        /* <DEDUP_REMOVED lines=20> */
[----:B------:R-:W-:-:S04]  /*0360*/  @P1 FSETP.NEU.AND P2, PT, R6, RZ, PT ;  /* 0x000000ff0600120b */ /* 0x000fc80003f4d000 */
[----:B------:R-:W-:-:S04]  /*0370*/  @P1 FSEL R8, R8, -RZ, P2 ;  /* 0x800000ff08081208 */ /* 0x000fc80001000000 */
[----:B------:R-:W-:Y:S01]  /*0380*/  MOV R11, R8 ;  /* 0x00000008000b7202 */ /* 0x000fe20000000f00 */
[----:B---3--:R-:W-:Y:S01]  /*0390*/  IMAD.WIDE R8, R7, 0x4, R4 ;  /* 0x0000000407087825 */ /* 0x008fe200078e0204 */
[----:B------:R-:W-:-:S03]  /*03a0*/  IADD3 R7, PT, PT, R0, R7, RZ ;  /* 0x0000000700077210 */ /* 0x000fc60007ffe0ff */
[----:B------:R-:W-:Y:S01]  /*03b0*/  @P0 FADD R11, R11, 0.69314718246459960938 ;  /* 0x3f3172180b0b0421 */ /* 0x000fe20000000000 */
[----:B----4-:R-:W-:-:S04]  /*03c0*/  ISETP.GE.AND P0, PT, R7, UR5, PT ;  /* 0x0000000507007c0c */ /* 0x010fc8000bf06270 */
[----:B------:R1:W-:Y:S09]  /*03d0*/  STG.E desc[UR6][R8.64], R11 ;  /* 0x0000000b08007986 */ /* 0x0003f2000c101906 */
[----:B------:R-:W-:Y:S05]  /*03e0*/  @!P0 BRA `(.L_x_12) ;  /* 0xfffffffc003c8947 */ /* 0x000fea000383ffff */
[----:B------:R-:W-:Y:S05]  /*03f0*/  EXIT ;  /* 0x000000000000794d */ /* 0x000fea0003800000 */
.L_x_13:
        /* <DEDUP_REMOVED lines=16> */
.L_x_75:


//--------------------- .text.a4c_tanhf32         --------------------------
	.section	.text.a4c_tanhf32,"ax",@progbits
	.align	128
        .global         a4c_tanhf32
        .type           a4c_tanhf32,@function
        .size           a4c_tanhf32,(.L_x_76 - a4c_tanhf32)
        .other          a4c_tanhf32,@"STO_CUDA_ENTRY STV_DEFAULT"
a4c_tanhf32:
.text.a4c_tanhf32:
        /* <DEDUP_REMOVED lines=10> */
[----:B------:R-:W-:Y:S01]  /*00a0*/  MOV R9, R0 ;  /* 0x0000000000097202 */ /* 0x000fe20000000f00 */
[----:B------:R-:W2:Y:S05]  /*00b0*/  LDCU.64 UR6, c[0x0][0x358] ;  /* 0x00006b00ff0677ac */ /* 0x000eaa0008000a00 */
[----:B------:R-:W3:Y:S01]  /*00c0*/  LDC.64 R4, c[0x0][0x388] ;  /* 0x0000e200ff047b82 */ /* 0x000ee20000000a00 */
[----:B-1----:R-:W-:-:S07]  /*00d0*/  IMAD R8, R8, UR4, RZ ;  /* 0x0000000408087c24 */ /* 0x002fce000f8e02ff */
.L_x_14:
[----:B0-----:R-:W-:-:S05]  /*00e0*/  IMAD.WIDE R6, R9, 0x4, R2 ;  /* 0x0000000409067825 */ /* 0x001fca00078e0202 */
[----:B--2---:R-:W2:Y:S01]  /*00f0*/  LDG.E R10, desc[UR6][R6.64] ;  /* 0x00000006060a7981 */ /* 0x004ea2000c1e1900 */
[----:B------:R-:W-:Y:S01]  /*0100*/  HFMA2 R14, -RZ, RZ, 1.125, -9232 ;  /* 0x3c80f082ff0e7431 */ /* 0x000fe200000001ff */
[----:B------:R-:W-:Y:S01]  /*0110*/  MOV R12, 0x3f800000 ;  /* 0x3f800000000c7802 */ /* 0x000fe20000000f00 */
[C---:B--2---:R-:W-:Y:S01]  /*0120*/  FMUL R0, |R10|.reuse, 2.8853900432586669922 ;  /* 0x4038aa3b0a007820 */ /* 0x044fe20000400200 */
[C---:B------:R-:W-:Y:S01]  /*0130*/  FMUL R13, R10.reuse, R10 ;  /* 0x0000000a0a0d7220 */ /* 0x040fe20000400000 */
[C---:B------:R-:W-:Y:S02]  /*0140*/  FSETP.GE.AND P1, PT, |R10|.reuse, 0.60000002384185791016, PT ;  /* 0x3f19999a0a00780b */ /* 0x040fe40003f26200 */
[----:B------:R-:W-:Y:S01]  /*0150*/  FSETP.GE.AND P0, PT, |R10|, 9.010913848876953125, PT ;  /* 0x41102cb40a00780b */ /* 0x000fe20003f06200 */
[C---:B------:R-:W-:Y:S01]  /*0160*/  FFMA R14, R13.reuse, R14, -0.052303962409496307373 ;  /* 0xbd563cae0d0e7423 */ /* 0x040fe2000000000e */
[----:B------:R-:W0:Y:S03]  /*0170*/  MUFU.EX2 R0, R0 ;  /* 0x0000000000007308 */ /* 0x000e260000000800 */
[----:B------:R-:W-:Y:S01]  /*0180*/  FFMA R14, R13, R14, 0.1331529766321182251 ;  /* 0x3e0859410d0e7423 */ /* 0x000fe2000000000e */
[----:B0-----:R-:W-:-:S03]  /*0190*/  FADD R11, R0, 1 ;  /* 0x3f800000000b7421 */ /* 0x001fc60000000000 */
[----:B------:R-:W-:-:S04]  /*01a0*/  FFMA R0, R13, R14, -0.33332768082618713379 ;  /* 0xbeaaa9ed0d007423 */ /* 0x000fc8000000000e */
[----:B------:R-:W-:Y:S01]  /*01b0*/  FFMA R13, R13, R0, RZ ;  /* 0x000000000d0d7223 */ /* 0x000fe200000000ff */
[----:B------:R-:W0:Y:S02]  /*01c0*/  MUFU.RCP R11, R11 ;  /* 0x0000000b000b7308 */ /* 0x000e240000001000 */
[----:B0-----:R-:W-:-:S05]  /*01d0*/  FFMA R12, R11, -2, R12 ;  /* 0xc00000000b0c7823 */ /* 0x001fca000000000c */
[----:B------:R-:W-:-:S04]  /*01e0*/  FSEL R7, R12, 1, !P0 ;  /* 0x3f8000000c077808 */ /* 0x000fc80004000000 */
[----:B------:R-:W-:Y:S01]  /*01f0*/  LOP3.LUT R11, R7, 0x80000000, R10, 0xb8, !PT ;  /* 0x80000000070b7812 */ /* 0x000fe200078eb80a */
[----:B---3--:R-:W-:-:S04]  /*0200*/  IMAD.WIDE R6, R9, 0x4, R4 ;  /* 0x0000000409067825 */ /* 0x008fc800078e0204 */
[----:B------:R-:W-:Y:S01]  /*0210*/  @!P1 FFMA R11, R10, R13, R10 ;  /* 0x0000000d0a0b9223 */ /* 0x000fe2000000000a */
[----:B------:R-:W-:-:S04]  /*0220*/  IADD3 R9, PT, PT, R8, R9, RZ ;  /* 0x0000000908097210 */ /* 0x000fc80007ffe0ff */
[----:B------:R1:W-:Y:S01]  /*0230*/  STG.E desc[UR6][R6.64], R11 ;  /* 0x0000000b06007986 */ /* 0x0003e2000c101906 */
[----:B------:R-:W-:-:S13]  /*0240*/  ISETP.GE.AND P0, PT, R9, UR5, PT ;  /* 0x0000000509007c0c */ /* 0x000fda000bf06270 */
[----:B-1----:R-:W-:Y:S05]  /*0250*/  @!P0 BRA `(.L_x_14) ;  /* 0xfffffffc00a08947 */ /* 0x002fea000383ffff */
[----:B------:R-:W-:Y:S05]  /*0260*/  EXIT ;  /* 0x000000000000794d */ /* 0x000fea0003800000 */
.L_x_15:
        /* <DEDUP_REMOVED lines=9> */
.L_x_76:


//--------------------- .text.a4c_sinhf32         --------------------------
	.section	.text.a4c_sinhf32,"ax",@progbits
	.align	128
        .global         a4c_sinhf32
        .type           a4c_sinhf32,@function
        .size           a4c_sinhf32,(.L_x_77 - a4c_sinhf32)
        .other          a4c_sinhf32,@"STO_CUDA_ENTRY STV_DEFAULT"
a4c_sinhf32:
.text.a4c_sinhf32:
        /* <DEDUP_REMOVED lines=13> */
.L_x_16:
[----:B0-----:R-:W-:-:S05]  /*00d0*/  IMAD.WIDE R8, R7, 0x4, R2 ;  /* 0x0000000407087825 */ /* 0x001fca00078e0202 */
[----:B--2---:R0:W2:Y:S01]  /*00e0*/  LDG.E R6, desc[UR6][R8.64] ;  /* 0x0000000608067981 */ /* 0x0040a2000c1e1900 */
[----:B------:R-:W-:Y:S01]  /*00f0*/  HFMA2 R11, -RZ, RZ, 3.4921875, 0 ;  /* 0x42fc0000ff0b7431 */ /* 0x000fe200000001ff */
[----:B0-----:R-:W-:Y:S01]  /*0100*/  MOV R9, 0x363d0ada ;  /* 0x363d0ada00097802 */ /* 0x001fe20000000f00 */
[----:B--2---:R-:W-:-:S06]  /*0110*/  FMUL R10, |R6|, 1.4426950216293334961 ;  /* 0x3fb8aa3b060a7820 */ /* 0x004fcc0000400200 */
[----:B------:R-:W0:Y:S02]  /*0120*/  FRND.TRUNC R10, R10 ;  /* 0x0000000a000a7307 */ /* 0x000e24000020d000 */
[----:B0-----:R-:W-:Y:S02]  /*0130*/  FSETP.GT.AND P0, PT, |R10|, 126, PT ;  /* 0x42fc00000a00780b */ /* 0x001fe40003f04200 */
[----:B------:R-:W-:-:S04]  /*0140*/  LOP3.LUT R11, R11, 0x80000000, R10, 0xb8, !PT ;  /* 0x800000000b0b7812 */ /* 0x000fc800078eb80a */
[----:B------:R-:W-:Y:S01]  /*0150*/  FSEL R11, R11, R10, P0 ;  /* 0x0000000a0b0b7208 */ /* 0x000fe20000000000 */
[C---:B------:R-:W-:Y:S01]  /*0160*/  FMUL R10, R6.reuse, R6 ;  /* 0x00000006060a7220 */ /* 0x040fe20000400000 */
[----:B------:R-:W-:-:S03]  /*0170*/  FSETP.GE.AND P0, PT, |R6|, 1, PT ;  /* 0x3f8000000600780b */ /* 0x000fc60003f06200 */
[----:B------:R-:W-:Y:S01]  /*0180*/  FFMA R12, R11, -0.69314718246459960938, |R6| ;  /* 0xbf3172180b0c7823 */ /* 0x000fe20000000406 */
[----:B------:R-:W-:-:S03]  /*0190*/  FFMA R9, R10, R9, 0.00019836159481201320887 ;  /* 0x394fff490a097423 */ /* 0x000fc60000000009 */
[C---:B------:R-:W-:Y:S01]  /*01a0*/  FFMA R12, R11.reuse, 1.9046542121259335545e-09, R12 ;  /* 0x3102e3080b0c7823 */ /* 0x040fe2000000000c */
[----:B------:R-:W-:Y:S01]  /*01b0*/  FADD R11, R11, 12583037 ;  /* 0x4b40007d0b0b7421 */ /* 0x000fe20000000000 */
[----:B------:R-:W-:Y:S02]  /*01c0*/  FFMA R13, R10, R9, 0.0083333496004343032837 ;  /* 0x3c08889a0a0d7423 */ /* 0x000fe40000000009 */
[----:B------:R-:W-:Y:S02]  /*01d0*/  FMUL R12, R12, 1.4426950216293334961 ;  /* 0x3fb8aa3b0c0c7820 */ /* 0x000fe40000400000 */
[----:B------:R-:W-:Y:S01]  /*01e0*/  SHF.L.U32 R11, R11, 0x17, RZ ;  /* 0x000000170b0b7819 */ /* 0x000fe200000006ff */
[----:B------:R-:W-:-:S03]  /*01f0*/  FFMA R13, R10, R13, 0.16666667163372039795 ;  /* 0x3e2aaaab0a0d7423 */ /* 0x000fc6000000000d */
[----:B------:R-:W0:Y:S01]  /*0200*/  MUFU.EX2 R12, R12 ;  /* 0x0000000c000c7308 */ /* 0x000e220000000800 */
[----:B------:R-:W-:Y:S01]  /*0210*/  FMUL R13, R10, R13 ;  /* 0x0000000d0a0d7220 */ /* 0x000fe20000400000 */
[----:B0-----:R-:W-:-:S06]  /*0220*/  FMUL R11, R11, R12 ;  /* 0x0000000c0b0b7220 */ /* 0x001fcc0000400000 */
[----:B------:R-:W0:Y:S02]  /*0230*/  MUFU.RCP R8, R11 ;  /* 0x0000000b00087308 */ /* 0x000e240000001000 */
[----:B0-----:R-:W-:-:S04]  /*0240*/  FMUL.FTZ R8, R8, -0.125 ;  /* 0xbe00000008087820 */ /* 0x001fc80000410000 */
[----:B------:R-:W-:-:S05]  /*0250*/  FFMA R9, R11, 2, R8 ;  /* 0x400000000b097823 */ /* 0x000fca0000000008 */
        /* <DEDUP_REMOVED lines=8> */
.L_x_17:
        /* <DEDUP_REMOVED lines=10> */
.L_x_77:


//--------------------- .text.a4c_coshf32         --------------------------
	.section	.text.a4c_coshf32,"ax",@progbits
	.align	128
        .global         a4c_coshf32
        .type           a4c_coshf32,@function
        .size           a4c_coshf32,(.L_x_78 - a4c_coshf32)
        .other          a4c_coshf32,@"STO_CUDA_ENTRY STV_DEFAULT"
a4c_coshf32:
.text.a4c_coshf32:
        /* <DEDUP_REMOVED lines=13> */
.L_x_18:
[----:B01----:R-:W-:-:S06]  /*00d0*/  IMAD.WIDE R6, R0, 0x4, R2 ;  /* 0x0000000400067825 */ /* 0x003fcc00078e0202 */
[----:B--2---:R-:W2:Y:S01]  /*00e0*/  LDG.E R6, desc[UR6][R6.64] ;  /* 0x0000000606067981 */ /* 0x004ea2000c1e1900 */
[----:B------:R-:W-:Y:S02]  /*00f0*/  HFMA2 R11, -RZ, RZ, 3.4921875, 0 ;  /* 0x42fc0000ff0b7431 */ /* 0x000fe400000001ff */
[----:B--2---:R-:W-:-:S06]  /*0100*/  FMUL R8, |R6|, 1.4426950216293334961 ;  /* 0x3fb8aa3b06087820 */ /* 0x004fcc0000400200 */
[----:B------:R-:W0:Y:S02]  /*0110*/  FRND.TRUNC R8, R8 ;  /* 0x0000000800087307 */ /* 0x000e24000020d000 */
[----:B0-----:R-:W-:Y:S02]  /*0120*/  FSETP.GT.AND P0, PT, |R8|, 126, PT ;  /* 0x42fc00000800780b */ /* 0x001fe40003f04200 */
[----:B------:R-:W-:-:S04]  /*0130*/  LOP3.LUT R11, R11, 0x80000000, R8, 0xb8, !PT ;  /* 0x800000000b0b7812 */ /* 0x000fc800078eb808 */
[----:B------:R-:W-:-:S05]  /*0140*/  FSEL R11, R11, R8, P0 ;  /* 0x000000080b0b7208 */ /* 0x000fca0000000000 */
[----:B------:R-:W-:Y:S01]  /*0150*/  FFMA R10, R11, -0.69314718246459960938, |R6| ;  /* 0xbf3172180b0a7823 */ /* 0x000fe20000000406 */
[----:B---3--:R-:W-:Y:S01]  /*0160*/  IMAD.WIDE R6, R0, 0x4, R4 ;  /* 0x0000000400067825 */ /* 0x008fe200078e0204 */
[----:B------:R-:W-:-:S03]  /*0170*/  IADD3 R0, PT, PT, R9, R0, RZ ;  /* 0x0000000009007210 */ /* 0x000fc60007ffe0ff */
[C---:B------:R-:W-:Y:S01]  /*0180*/  FFMA R10, R11.reuse, 1.9046542121259335545e-09, R10 ;  /* 0x3102e3080b0a7823 */ /* 0x040fe2000000000a */
[----:B------:R-:W-:Y:S01]  /*0190*/  FADD R11, R11, 12583037 ;  /* 0x4b40007d0b0b7421 */ /* 0x000fe20000000000 */
[----:B------:R-:W-:Y:S02]  /*01a0*/  ISETP.GE.AND P0, PT, R0, UR5, PT ;  /* 0x0000000500007c0c */ /* 0x000fe4000bf06270 */
[----:B------:R-:W-:Y:S02]  /*01b0*/  FMUL R10, R10, 1.4426950216293334961 ;  /* 0x3fb8aa3b0a0a7820 */ /* 0x000fe40000400000 */
[----:B------:R-:W-:-:S04]  /*01c0*/  SHF.L.U32 R11, R11, 0x17, RZ ;  /* 0x000000170b0b7819 */ /* 0x000fc800000006ff */
[----:B------:R-:W0:Y:S02]  /*01d0*/  MUFU.EX2 R10, R10 ;  /* 0x0000000a000a7308 */ /* 0x000e240000000800 */
[----:B0-----:R-:W-:-:S06]  /*01e0*/  FMUL R11, R11, R10 ;  /* 0x0000000a0b0b7220 */ /* 0x001fcc0000400000 */
[----:B------:R-:W0:Y:S02]  /*01f0*/  MUFU.RCP R8, R11 ;  /* 0x0000000b00087308 */ /* 0x000e240000001000 */
[----:B0-----:R-:W-:-:S04]  /*0200*/  FMUL.FTZ R8, R8, 0.125 ;  /* 0x3e00000008087820 */ /* 0x001fc80000410000 */
[----:B------:R-:W-:-:S05]  /*0210*/  FFMA R13, R11, 2, R8 ;  /* 0x400000000b0d7823 */ /* 0x000fca0000000008 */
[----:B------:R1:W-:Y:S01]  /*0220*/  STG.E desc[UR6][R6.64], R13 ;  /* 0x0000000d06007986 */ /* 0x0003e2000c101906 */
[----:B------:R-:W-:Y:S05]  /*0230*/  @!P0 BRA `(.L_x_18) ;  /* 0xfffffffc00a48947 */ /* 0x000fea000383ffff */
[----:B------:R-:W-:Y:S05]  /*0240*/  EXIT ;  /* 0x000000000000794d */ /* 0x000fea0003800000 */
.L_x_19:
        /* <DEDUP_REMOVED lines=11> */
.L_x_78:


//--------------------- .text.a4c_atanf32         --------------------------
	.section	.text.a4c_atanf32,"ax",@progbits
	.align	128
        .global         a4c_atanf32
        .type           a4c_atanf32,@function
        .size           a4c_atanf32,(.L_x_79 - a4c_atanf32)
        .other          a4c_atanf32,@"STO_CUDA_ENTRY STV_DEFAULT"
a4c_atanf32:
.text.a4c_atanf32:
        /* <DEDUP_REMOVED lines=13> */
.L_x_20:
[----:B01----:R-:W-:-:S06]  /*00d0*/  IMAD.WIDE R6, R0, 0x4, R2 ;  /* 0x0000000400067825 */ /* 0x003fcc00078e0202 */
[----:B--2---:R-:W2:Y:S01]  /*00e0*/  LDG.E R6, desc[UR6][R6.64] ;  /* 0x0000000606067981 */ /* 0x004ea2000c1e1900 */
[----:B------:R-:W-:Y:S01]  /*00f0*/  HFMA2 R13, -RZ, RZ, 0.890625, -0.00056934356689453125 ;  /* 0x3b2090aaff0d7431 */ /* 0x000fe200000001ff */
[----:B------:R-:W-:Y:S01]  /*0100*/  MOV R10, 0x3f6ee581 ;  /* 0x3f6ee581000a7802 */ /* 0x000fe20000000f00 */
[----:B--2---:R-:W0:Y:S01]  /*0110*/  MUFU.RCP R11, |R6| ;  /* 0x40000006000b7308 */ /* 0x004e220000001000 */
[----:B------:R-:W-:-:S04]  /*0120*/  FSETP.GT.AND P0, PT, |R6|, 1, PT ;  /* 0x3f8000000600780b */ /* 0x000fc80003f04200 */
[----:B0-----:R-:W-:-:S05]  /*0130*/  FSEL R11, R11, |R6|, P0 ;  /* 0x400000060b0b7208 */ /* 0x001fca0000000000 */
[----:B------:R-:W-:-:S04]  /*0140*/  FMUL R8, R11, R11 ;  /* 0x0000000b0b087220 */ /* 0x000fc80000400000 */
[----:B------:R-:W-:-:S04]  /*0150*/  FFMA R13, R8, R13, -0.014396979473531246185 ;  /* 0xbc6be14f080d7423 */ /* 0x000fc8000000000d */
[----:B------:R-:W-:-:S04]  /*0160*/  FFMA R13, R8, R13, 0.039849750697612762451 ;  /* 0x3d23397e080d7423 */ /* 0x000fc8000000000d */
[----:B------:R-:W-:-:S04]  /*0170*/  FFMA R13, R8, R13, -0.072529748082160949707 ;  /* 0xbd948a7a080d7423 */ /* 0x000fc8000000000d */
[----:B------:R-:W-:-:S04]  /*0180*/  FFMA R13, R8, R13, 0.10518480092287063599 ;  /* 0x3dd76b21080d7423 */ /* 0x000fc8000000000d */
[----:B------:R-:W-:-:S04]  /*0190*/  FFMA R13, R8, R13, -0.14171802997589111328 ;  /* 0xbe111e88080d7423 */ /* 0x000fc8000000000d */
[----:B------:R-:W-:-:S04]  /*01a0*/  FFMA R13, R8, R13, 0.19988775253295898438 ;  /* 0x3e4caf60080d7423 */ /* 0x000fc8000000000d */
[----:B------:R-:W-:-:S04]  /*01b0*/  FFMA R13, R8, R13, -0.33332940936088562012 ;  /* 0xbeaaaa27080d7423 */ /* 0x000fc8000000000d */
[----:B------:R-:W-:-:S04]  /*01c0*/  FMUL R8, R8, R13 ;  /* 0x0000000d08087220 */ /* 0x000fc80000400000 */
[----:B------:R-:W-:-:S04]  /*01d0*/  FFMA R11, R11, R8, R11 ;  /* 0x000000080b0b7223 */ /* 0x000fc8000000000b */
[----:B------:R-:W-:Y:S01]  /*01e0*/  @P0 FFMA R11, R10, 1.6832555532455444336, -R11 ;  /* 0x3fd774eb0a0b0823 */ /* 0x000fe2000000080b */
[----:B------:R-:W-:-:S04]  /*01f0*/  FSETP.NAN.AND P0, PT, |R6|, |R6|, PT ;  /* 0x400000060600720b */ /* 0x000fc80003f08200 */
[----:B------:R-:W-:Y:S01]  /*0200*/  LOP3.LUT R8, R11, 0x80000000, R6, 0xb8, !PT ;  /* 0x800000000b087812 */ /* 0x000fe200078eb806 */
[----:B---3--:R-:W-:Y:S01]  /*0210*/  IMAD.WIDE R6, R0, 0x4, R4 ;  /* 0x0000000400067825 */ /* 0x008fe200078e0204 */
[----:B------:R-:W-:Y:S02]  /*0220*/  IADD3 R0, PT, PT, R9, R0, RZ ;  /* 0x0000000009007210 */ /* 0x000fe40007ffe0ff */
[----:B------:R-:W-:Y:S02]  /*0230*/  FSEL R11, R8, R11, !P0 ;  /* 0x0000000b080b7208 */ /* 0x000fe40004000000 */
[----:B------:R-:W-:-:S03]  /*0240*/  ISETP.GE.AND P0, PT, R0, UR5, PT ;  /* 0x0000000500007c0c */ /* 0x000fc6000bf06270 */
[----:B------:R1:W-:Y:S10]  /*0250*/  STG.E desc[UR6][R6.64], R11 ;  /* 0x0000000b06007986 */ /* 0x0003f4000c101906 */
[----:B------:R-:W-:Y:S05]  /*0260*/  @!P0 BRA `(.L_x_20) ;  /* 0xfffffffc00988947 */ /* 0x000fea000383ffff */
[----:B------:R-:W-:Y:S05]  /*0270*/  EXIT ;  /* 0x000000000000794d */ /* 0x000fea0003800000 */
.L_x_21:
        /* <DEDUP_REMOVED lines=16> */
.L_x_79:


//--------------------- .text.a4c_asinf32         --------------------------
	.section	.text.a4c_asinf32,"ax",@progbits
	.align	128
        .global         a4c_asinf32
        .type           a4c_asinf32,@function
        .size           a4c_asinf32,(.L_x_80 - a4c_asinf32)
        .other          a4c_asinf32,@"STO_CUDA_ENTRY STV_DEFAULT"
a4c_asinf32:
.text.a4c_asinf32:
        /* <DEDUP_REMOVED lines=13> */
.L_x_22:
[----:B01----:R-:W-:-:S06]  /*00d0*/  IMAD.WIDE R8, R7, 0x4, R2 ;  /* 0x0000000407087825 */ /* 0x003fcc00078e0202 */
[----:B--2---:R-:W2:Y:S01]  /*00e0*/  LDG.E R8, desc[UR6][R8.64] ;  /* 0x0000000608087981 */ /* 0x004ea2000c1e1900 */
[----:B------:R-:W-:-:S05]  /*00f0*/  HFMA2 R11, -RZ, RZ, 1.75, 0 ;  /* 0x3f000000ff0b7431 */ /* 0x000fca00000001ff */
[C---:B--2---:R-:W-:Y:S01]  /*0100*/  FFMA R6, |R8|.reuse, -R11, 0.5 ;  /* 0x3f00000008067423 */ /* 0x044fe20000000a0b */
[C---:B------:R-:W-:Y:S02]  /*0110*/  FSETP.NEU.AND P1, PT, |R8|.reuse, 1, PT ;  /* 0x3f8000000800780b */ /* 0x040fe40003f2d200 */
[----:B------:R-:W-:Y:S01]  /*0120*/  FSETP.GT.AND P0, PT, |R8|, 0.56000000238418579102, PT ;  /* 0x3f0f5c290800780b */ /* 0x000fe20003f04200 */
[----:B------:R-:W0:Y:S02]  /*0130*/  MUFU.RSQ R11, R6 ;  /* 0x00000006000b7308 */ /* 0x000e240000001400 */
[----:B0-----:R-:W-:Y:S01]  /*0140*/  FMUL R10, R6, R11 ;  /* 0x0000000b060a7220 */ /* 0x001fe20000400000 */
[----:B------:R-:W-:-:S04]  /*0150*/  FMUL R11, R11, -0.5 ;  /* 0xbf0000000b0b7820 */ /* 0x000fc80000400000 */
[----:B------:R-:W-:-:S04]  /*0160*/  FFMA R11, R10, R11, 0.5 ;  /* 0x3f0000000a0b7423 */ /* 0x000fc8000000000b */
[----:B------:R-:W-:Y:S01]  /*0170*/  FFMA R11, R10, R11, R10 ;  /* 0x0000000b0a0b7223 */ /* 0x000fe2000000000a */
[----:B------:R-:W-:-:S04]  /*0180*/  MOV R10, 0x3d4dd2f7 ;  /* 0x3d4dd2f7000a7802 */ /* 0x000fc80000000f00 */
[----:B------:R-:W-:-:S04]  /*0190*/  FSEL R11, R11, RZ, P1 ;  /* 0x000000ff0b0b7208 */ /* 0x000fc80000800000 */
[----:B------:R-:W-:-:S05]  /*01a0*/  FSEL R11, R11, |R8|, P0 ;  /* 0x400000080b0b7208 */ /* 0x000fca0000000000 */
[----:B------:R-:W-:-:S04]  /*01b0*/  FMUL R9, R11, R11 ;  /* 0x0000000b0b097220 */ /* 0x000fc80000400000 */
[----:B------:R-:W-:-:S04]  /*01c0*/  FFMA R6, R9, R10, 0.018773360177874565125 ;  /* 0x3c99ca9709067423 */ /* 0x000fc8000000000a */
[----:B------:R-:W-:-:S04]  /*01d0*/  FFMA R6, R9, R6, 0.046769052743911743164 ;  /* 0x3d3f90e809067423 */ /* 0x000fc80000000006 */
[----:B------:R-:W-:-:S04]  /*01e0*/  FFMA R6, R9, R6, 0.074823014438152313232 ;  /* 0x3d993ccf09067423 */ /* 0x000fc80000000006 */
[----:B------:R-:W-:-:S04]  /*01f0*/  FFMA R6, R9, R6, 0.16667181253433227539 ;  /* 0x3e2aac0409067423 */ /* 0x000fc80000000006 */
[----:B------:R-:W-:Y:S01]  /*0200*/  FMUL R6, R9, R6 ;  /* 0x0000000609067220 */ /* 0x000fe20000400000 */
[----:B------:R-:W-:-:S03]  /*0210*/  HFMA2 R9, -RZ, RZ, 1.9599609375, 20144 ;  /* 0x3fd774ebff097431 */ /* 0x000fc600000001ff */
[----:B------:R-:W-:-:S04]  /*0220*/  FFMA R11, R11, R6, R11 ;  /* 0x000000060b0b7223 */ /* 0x000fc8000000000b */
[----:B------:R-:W-:-:S04]  /*0230*/  FMUL R6, R11, -2 ;  /* 0xc00000000b067820 */ /* 0x000fc80000400000 */
[----:B------:R-:W-:-:S05]  /*0240*/  @P0 FFMA R11, R9, 0.93318945169448852539, R6 ;  /* 0x3f6ee581090b0823 */ /* 0x000fca0000000006 */
[C---:B------:R-:W-:Y:S02]  /*0250*/  FSETP.NAN.AND P0, PT, R11.reuse, R11, PT ;  /* 0x0000000b0b00720b */ /* 0x040fe40003f08000 */
        /* <DEDUP_REMOVED lines=8> */
.L_x_23:
        /* <DEDUP_REMOVED lines=10> */
.L_x_80:


//--------------------- .text.a4c_acosf32         --------------------------
	.section	.text.a4c_acosf32,"ax",@progbits
	.align	128
        .global         a4c_acosf32
        .type           a4c_acosf32,@function
        .size           a4c_acosf32,(.L_x_81 - a4c_acosf32)
        .other          a4c_acosf32,@"STO_CUDA_ENTRY STV_DEFAULT"
a4c_acosf32:
.text.a4c_acosf32:
        /* <DEDUP_REMOVED lines=13> */
.L_x_24:
[----:B01----:R-:W-:-:S06]  /*00d0*/  IMAD.WIDE R8, R7, 0x4, R2 ;  /* 0x0000000407087825 */ /* 0x003fcc00078e0202 */
[----:B--2---:R0:W2:Y:S01]  /*00e0*/  LDG.E R8, desc[UR6][R8.64] ;  /* 0x0000000608087981 */ /* 0x0040a2000c1e1900 */
[----:B------:R-:W-:Y:S01]  /*00f0*/  HFMA2 R11, -RZ, RZ, 1.75, 0 ;  /* 0x3f000000ff0b7431 */ /* 0x000fe200000001ff */
[----:B0-----:R-:W-:-:S04]  /*0100*/  MOV R9, 0x3d10ecef ;  /* 0x3d10ecef00097802 */ /* 0x001fc80000000f00 */
[C---:B--2---:R-:W-:Y:S01]  /*0110*/  FFMA R6, |R8|.reuse, -R11, 0.5 ;  /* 0x3f00000008067423 */ /* 0x044fe20000000a0b */
[C---:B------:R-:W-:Y:S02]  /*0120*/  FSETP.NEU.AND P1, PT, |R8|.reuse, 1, PT ;  /* 0x3f8000000800780b */ /* 0x040fe40003f2d200 */
[----:B------:R-:W-:Y:S01]  /*0130*/  FSETP.GT.AND P0, PT, |R8|, 0.56000000238418579102, PT ;  /* 0x3f0f5c290800780b */ /* 0x000fe20003f04200 */
[----:B------:R-:W0:Y:S02]  /*0140*/  MUFU.RSQ R11, R6 ;  /* 0x00000006000b7308 */ /* 0x000e240000001400 */
[----:B0-----:R-:W-:Y:S01]  /*0150*/  FMUL R10, R6, R11 ;  /* 0x0000000b060a7220 */ /* 0x001fe20000400000 */
[----:B------:R-:W-:-:S04]  /*0160*/  FMUL R11, R11, -0.5 ;  /* 0xbf0000000b0b7820 */ /* 0x000fc80000400000 */
[----:B------:R-:W-:-:S04]  /*0170*/  FFMA R11, R10, R11, 0.5 ;  /* 0x3f0000000a0b7423 */ /* 0x000fc8000000000b */
[----:B------:R-:W-:-:S05]  /*0180*/  FFMA R11, R10, R11, R10 ;  /* 0x0000000b0a0b7223 */ /* 0x000fca000000000a */
[----:B------:R-:W-:Y:S02]  /*0190*/  FSEL R11, R11, RZ, P1 ;  /* 0x000000ff0b0b7208 */ /* 0x000fe40000800000 */
[----:B------:R-:W-:Y:S02]  /*01a0*/  FSETP.GT.AND P1, PT, R8, 0.56000000238418579102, PT ;  /* 0x3f0f5c290800780b */ /* 0x000fe40003f24000 */
[----:B------:R-:W-:-:S04]  /*01b0*/  FSEL R11, R11, |R8|, P0 ;  /* 0x400000080b0b7208 */ /* 0x000fc80000000000 */
[----:B------:R-:W-:-:S05]  /*01c0*/  LOP3.LUT R11, R11, 0x80000000, R8, 0xb8, !PT ;  /* 0x800000000b0b7812 */ /* 0x000fca00078eb808 */
[----:B------:R-:W-:-:S04]  /*01d0*/  FMUL R6, R11, R11 ;  /* 0x0000000b0b067220 */ /* 0x000fc80000400000 */
[----:B------:R-:W-:-:S04]  /*01e0*/  FFMA R9, R6, R9, 0.016980519518256187439 ;  /* 0x3c8b1abb06097423 */ /* 0x000fc80000000009 */
[----:B------:R-:W-:-:S04]  /*01f0*/  FFMA R9, R6, R9, 0.030762933194637298584 ;  /* 0x3cfc028c06097423 */ /* 0x000fc80000000009 */
[----:B------:R-:W-:-:S04]  /*0200*/  FFMA R9, R6, R9, 0.044709417968988418579 ;  /* 0x3d37213906097423 */ /* 0x000fc80000000009 */
[----:B------:R-:W-:-:S04]  /*0210*/  FFMA R9, R6, R9, 0.074989043176174163818 ;  /* 0x3d9993db06097423 */ /* 0x000fc80000000009 */
[----:B------:R-:W-:-:S04]  /*0220*/  FFMA R9, R6, R9, 0.16666707396507263184 ;  /* 0x3e2aaac606097423 */ /* 0x000fc80000000009 */
[----:B------:R-:W-:Y:S01]  /*0230*/  FMUL R6, R6, R9 ;  /* 0x0000000906067220 */ /* 0x000fe20000400000 */
[----:B------:R-:W-:-:S03]  /*0240*/  HFMA2 R9, -RZ, RZ, 1.9599609375, 20144 ;  /* 0x3fd774ebff097431 */ /* 0x000fc600000001ff */
[----:B------:R-:W-:-:S05]  /*0250*/  FFMA R11, R11, R6, R11 ;  /* 0x000000060b0b7223 */ /* 0x000fca000000000b */
[----:B------:R-:W-:-:S05]  /*0260*/  FSEL R6, R11, -R11, P0 ;  /* 0x8000000b0b067208 */ /* 0x000fca0000000000 */
[----:B------:R-:W-:Y:S01]  /*0270*/  @!P1 FFMA R11, R9, 0.93318945169448852539, R6 ;  /* 0x3f6ee581090b9823 */ /* 0x000fe20000000006 */
[----:B---3--:R-:W-:Y:S01]  /*0280*/  IMAD.WIDE R8, R7, 0x4, R4 ;  /* 0x0000000407087825 */ /* 0x008fe200078e0204 */
[----:B------:R-:W-:-:S03]  /*0290*/  IADD3 R7, PT, PT, R0, R7, RZ ;  /* 0x0000000700077210 */ /* 0x000fc60007ffe0ff */
[----:B------:R-:W-:Y:S01]  /*02a0*/  @P0 FADD R11, R11, R11 ;  /* 0x0000000b0b0b0221 */ /* 0x000fe20000000000 */
[----:B------:R-:W-:-:S04]  /*02b0*/  ISETP.GE.AND P0, PT, R7, UR5, PT ;  /* 0x0000000507007c0c */ /* 0x000fc8000bf06270 */
[----:B------:R1:W-:Y:S09]  /*02c0*/  STG.E desc[UR6][R8.64], R11 ;  /* 0x0000000b08007986 */ /* 0x0003f2000c101906 */
[----:B------:R-:W-:Y:S05]  /*02d0*/  @!P0 BRA `(.L_x_24) ;  /* 0xfffffffc007c8947 */ /* 0x000fea000383ffff */
[----:B------:R-:W-:Y:S05]  /*02e0*/  EXIT ;  /* 0x000000000000794d */ /* 0x000fea0003800000 */
.L_x_25:
        /* <DEDUP_REMOVED lines=9> */
.L_x_81:


//--------------------- .text.a4c_tanf32          --------------------------
	.section	.text.a4c_tanf32,"ax",@progbits
	.align	128
        .global         a4c_tanf32
        .type           a4c_tanf32,@function
        .size           a4c_tanf32,(.L_x_82 - a4c_tanf32)
        .other          a4c_tanf32,@"STO_CUDA_ENTRY STV_DEFAULT"
a4c_tanf32:
.text.a4c_tanf32:
        /* <DEDUP_REMOVED lines=8> */
[----:B------:R-:W0:Y:S01]  /*0080*/  LDCU UR4, c[0x0][0x370] ;  /* 0x00006e00ff0477ac */ /* 0x000e220008000800 */
[----:B------:R-:W1:Y:S01]  /*0090*/  LDCU.64 UR6, c[0x0][0x358] ;  /* 0x00006b00ff0677ac */ /* 0x000e620008000a00 */
[----:B0-----:R-:W-:-:S07]  /*00a0*/  IMAD R3, R3, UR4, RZ ;  /* 0x0000000403037c24 */ /* 0x001fce000f8e02ff */
.L_x_31:
[----:B------:R-:W0:Y:S02]  /*00b0*/  LDC.64 R4, c[0x0][0x380] ;  /* 0x0000e000ff047b82 */ /* 0x000e240000000a00 */
[----:B0-----:R-:W-:-:S06]  /*00c0*/  IMAD.WIDE R4, R0, 0x4, R4 ;  /* 0x0000000400047825 */ /* 0x001fcc00078e0204 */
[----:B-1----:R-:W2:Y:S01]  /*00d0*/  LDG.E R4, desc[UR6][R4.64] ;  /* 0x0000000604047981 */ /* 0x002ea2000c1e1900 */
[----:B------:R-:W-:Y:S01]  /*00e0*/  BSSY.RECONVERGENT B0, `(.L_x_26) ;  /* 0x0000069000007945 */ /* 0x000fe20003800200 */
[C---:B--2---:R-:W-:Y:S01]  /*00f0*/  FMUL R6, R4.reuse, 0.63661974668502807617 ;  /* 0x3f22f98304067820 */ /* 0x044fe20000400000 */
[----:B------:R-:W-:-:S03]  /*0100*/  FSETP.GE.AND P0, PT, |R4|, 105615, PT ;  /* 0x47ce47800400780b */ /* 0x000fc60003f06200 */
[----:B------:R-:W0:Y:S02]  /*0110*/  F2I.NTZ R15, R6 ;  /* 0x00000006000f7305 */ /* 0x000e240000203100 */
[----:B0-----:R-:W-:-:S05]  /*0120*/  I2FP.F32.S32 R7, R15 ;  /* 0x0000000f00077245 */ /* 0x001fca0000201400 */
[----:B------:R-:W-:-:S04]  /*0130*/  FFMA R8, R7, -1.5707962512969970703, R4 ;  /* 0xbfc90fda07087823 */ /* 0x000fc80000000004 */
[----:B------:R-:W-:-:S04]  /*0140*/  FFMA R8, R7, -7.5497894158615963534e-08, R8 ;  /* 0xb3a2216807087823 */ /* 0x000fc80000000008 */
[----:B------:R-:W-:Y:S01]  /*0150*/  FFMA R8, R7, -5.3903029534742383927e-15, R8 ;  /* 0xa7c234c507087823 */ /* 0x000fe20000000008 */
[----:B------:R-:W-:Y:S06]  /*0160*/  @!P0 BRA `(.L_x_27) ;  /* 0x0000000400808947 */ /* 0x000fec0003800000 */
[----:B------:R-:W-:-:S13]  /*0170*/  FSETP.NEU.AND P0, PT, |R4|, +INF , PT ;  /* 0x7f8000000400780b */ /* 0x000fda0003f0d200 */
[----:B------:R-:W-:Y:S01]  /*0180*/  @!P0 FMUL R8, RZ, R4 ;  /* 0x00000004ff088220 */ /* 0x000fe20000400000 */
[----:B------:R-:W-:Y:S01]  /*0190*/  @!P0 IMAD.MOV.U32 R15, RZ, RZ, RZ ;  /* 0x000000ffff0f8224 */ /* 0x000fe200078e00ff */
[----:B------:R-:W-:Y:S06]  /*01a0*/  @!P0 BRA `(.L_x_27) ;  /* 0x0000000400708947 */ /* 0x000fec0003800000 */
[----:B------:R-:W-:Y:S01]  /*01b0*/  IMAD.SHL.U32 R6, R4, 0x100, RZ ;  /* 0x0000010004067824 */ /* 0x000fe200078e00ff */
[----:B------:R-:W0:Y:S01]  /*01c0*/  LDCU.64 UR8, c[0x4][URZ] ;  /* 0x01000000ff0877ac */ /* 0x000e220008000a00 */
[----:B------:R-:W-:Y:S02]  /*01d0*/  IMAD.MOV.U32 R5, RZ, RZ, RZ ;  /* 0x000000ffff057224 */ /* 0x000fe400078e00ff */
[----:B------:R-:W-:Y:S01]  /*01e0*/  IMAD.MOV.U32 R16, RZ, RZ, RZ ;  /* 0x000000ffff107224 */ /* 0x000fe200078e00ff */
[----:B------:R-:W-:Y:S01]  /*01f0*/  LOP3.LUT R15, R6, 0x80000000, RZ, 0xfc, !PT ;  /* 0x80000000060f7812 */ /* 0x000fe200078efcff */
[----:B------:R-:W-:Y:S01]  /*0200*/  UMOV UR5, URZ ;  /* 0x000000ff00057c82 */ /* 0x000fe20008000000 */
[----:B------:R-:W-:-:S05]  /*0210*/  UMOV UR4, URZ ;  /* 0x000000ff00047c82 */ /* 0x000fca0008000000 */
.L_x_28:
[----:B0-----:R-:W-:Y:S01]  /*0220*/  MOV R8, UR8 ;  /* 0x0000000800087c02 */ /* 0x001fe20008000f00 */
[----:B------:R-:W-:-:S05]  /*0230*/  IMAD.U32 R9, RZ, RZ, UR9 ;  /* 0x00000009ff097e24 */ /* 0x000fca000f8e00ff */
[----:B------:R-:W2:Y:S01]  /*0240*/  LDG.E.CONSTANT R6, desc[UR6][R8.64] ;  /* 0x0000000608067981 */ /* 0x000ea2000c1e9900 */
[----:B------:R-:W-:Y:S01]  /*0250*/  UIADD3 UR4, UPT, UPT, UR4, 0x1, URZ ;  /* 0x0000000104047890 */ /* 0x000fe2000fffe0ff */
[C---:B------:R-:W-:Y:S01]  /*0260*/  ISETP.EQ.AND P0, PT, R16.reuse, RZ, PT ;  /* 0x000000ff1000720c */ /* 0x040fe20003f02270 */
[----:B------:R-:W-:Y:S01]  /*0270*/  UIADD3 UR8, UP1, UPT, UR8, 0x4, URZ ;  /* 0x0000000408087890 */ /* 0x000fe2000ff3e0ff */
[C---:B------:R-:W-:Y:S01]  /*0280*/  ISETP.EQ.AND P1, PT, R16.reuse, 0x4, PT ;  /* 0x000000041000780c */ /* 0x040fe20003f22270 */
[----:B------:R-:W-:Y:S01]  /*0290*/  UISETP.NE.AND UP0, UPT, UR4, 0x6, UPT ;  /* 0x000000060400788c */ /* 0x000fe2000bf05270 */
[C---:B------:R-:W-:Y:S01]  /*02a0*/  ISETP.EQ.AND P2, PT, R16.reuse, 0x8, PT ;  /* 0x000000081000780c */ /* 0x040fe20003f42270 */
[----:B------:R-:W-:Y:S01]  /*02b0*/  UIADD3.X UR9, UPT, UPT, URZ, UR9, URZ, UP1, !UPT ;  /* 0x00000009ff097290 */ /* 0x000fe20008ffe4ff */
[C---:B------:R-:W-:Y:S02]  /*02c0*/  ISETP.EQ.AND P3, PT, R16.reuse, 0xc, PT ;  /* 0x0000000c1000780c */ /* 0x040fe40003f62270 */
[----:B------:R-:W-:-:S02]  /*02d0*/  ISETP.EQ.AND P4, PT, R16, 0x10, PT ;  /* 0x000000101000780c */ /* 0x000fc40003f82270 */
[C---:B------:R-:W-:Y:S02]  /*02e0*/  ISETP.EQ.AND P5, PT, R16.reuse, 0x14, PT ;  /* 0x000000141000780c */ /* 0x040fe40003fa2270 */
[----:B------:R-:W-:Y:S01]  /*02f0*/  IADD3 R16, PT, PT, R16, 0x4, RZ ;  /* 0x0000000410107810 */ /* 0x000fe20007ffe0ff */
[----:B--2---:R-:W-:-:S03]  /*0300*/  IMAD.WIDE.U32 R6, R6, R15, RZ ;  /* 0x0000000f06067225 */ /* 0x004fc600078e00ff */
[----:B------:R-:W-:-:S04]  /*0310*/  IADD3 R6, P6, PT, R6, R5, RZ ;  /* 0x0000000506067210 */ /* 0x000fc80007fde0ff */
[----:B------:R-:W-:Y:S01]  /*0320*/  IADD3.X R5, PT, PT, R7, UR5, RZ, P6, !PT ;  /* 0x0000000507057c10 */ /* 0x000fe2000b7fe4ff */
[--C-:B------:R-:W-:Y:S01]  /*0330*/  @P0 IMAD.MOV.U32 R2, RZ, RZ, R6.reuse ;  /* 0x000000ffff020224 */ /* 0x100fe200078e0006 */
[----:B------:R-:W-:Y:S01]  /*0340*/  @P2 MOV R12, R6 ;  /* 0x00000006000c2202 */ /* 0x000fe20000000f00 */
[--C-:B------:R-:W-:Y:S02]  /*0350*/  @P1 IMAD.MOV.U32 R11, RZ, RZ, R6.reuse ;  /* 0x000000ffff0b1224 */ /* 0x100fe400078e0006 */
[--C-:B------:R-:W-:Y:S02]  /*0360*/  @P3 IMAD.MOV.U32 R13, RZ, RZ, R6.reuse ;  /* 0x000000ffff0d3224 */ /* 0x100fe400078e0006 */
[--C-:B------:R-:W-:Y:S02]  /*0370*/  @P4 IMAD.MOV.U32 R14, RZ, RZ, R6.reuse ;  /* 0x000000ffff0e4224 */ /* 0x100fe400078e0006 */
[----:B------:R-:W-:Y:S01]  /*0380*/  @P5 IMAD.MOV.U32 R10, RZ, RZ, R6 ;  /* 0x000000ffff0a5224 */ /* 0x000fe200078e0006 */
[----:B------:R-:W-:Y:S06]  /*0390*/  BRA.U UP0, `(.L_x_28) ;  /* 0xfffffffd00a07547 */ /* 0x000fec000b83ffff */
[----:B------:R-:W-:Y:S01]  /*03a0*/  SHF.R.U32.HI R6, RZ, 0x17, R4 ;  /* 0x00000017ff067819 */ /* 0x000fe20000011604 */
[----:B------:R-:W-:Y:S03]  /*03b0*/  BSSY.RECONVERGENT B1, `(.L_x_29) ;  /* 0x0000029000017945 */ /* 0x000fe60003800200 */
[C---:B------:R-:W-:Y:S02]  /*03c0*/  LOP3.LUT R7, R6.reuse, 0xe0, RZ, 0xc0, !PT ;  /* 0x000000e006077812 */ /* 0x040fe400078ec0ff */
[----:B------:R-:W-:-:S03]  /*03d0*/  LOP3.LUT P6, RZ, R6, 0x1f, RZ, 0xc0, !PT ;  /* 0x0000001f06ff7812 */ /* 0x000fc600078cc0ff */
[----:B------:R-:W-:-:S05]  /*03e0*/  VIADD R7, R7, 0xffffff80 ;  /* 0xffffff8007077836 */ /* 0x000fca0000000000 */
[----:B------:R-:W-:-:S05]  /*03f0*/  SHF.R.U32.HI R7, RZ, 0x5, R7 ;  /* 0x00000005ff077819 */ /* 0x000fca0000011607 */
[----:B------:R-:W-:-:S05]  /*0400*/  IMAD.U32 R9, R7, -0x4, RZ ;  /* 0xfffffffc07097824 */ /* 0x000fca00078e00ff */
[C---:B------:R-:W-:Y:S02]  /*0410*/  ISETP.EQ.AND P3, PT, R9.reuse, -0x18, PT ;  /* 0xffffffe80900780c */ /* 0x040fe40003f62270 */
[C---:B------:R-:W-:Y:S02]  /*0420*/  ISETP.EQ.AND P4, PT, R9.reuse, -0x14, PT ;  /* 0xffffffec0900780c */ /* 0x040fe40003f82270 */
[C---:B------:R-:W-:Y:S02]  /*0430*/  ISETP.EQ.AND P2, PT, R9.reuse, -0x10, PT ;  /* 0xfffffff00900780c */ /* 0x040fe40003f42270 */
[C---:B------:R-:W-:Y:S02]  /*0440*/  ISETP.EQ.AND P1, PT, R9.reuse, -0xc, PT ;  /* 0xfffffff40900780c */ /* 0x040fe40003f22270 */
[C---:B------:R-:W-:Y:S02]  /*0450*/  ISETP.EQ.AND P0, PT, R9.reuse, -0x8, PT ;  /* 0xfffffff80900780c */ /* 0x040fe40003f02270 */
[----:B------:R-:W-:-:S03]  /*0460*/  ISETP.EQ.AND P5, PT, R9, RZ, PT ;  /* 0x000000ff0900720c */ /* 0x000fc60003fa2270 */
[----:B------:R-:W-:Y:S01]  /*0470*/  @P3 IMAD.MOV.U32 R7, RZ, RZ, R2 ;  /* 0x000000ffff073224 */ /* 0x000fe200078e0002 */
[C---:B------:R-:W-:Y:S01]  /*0480*/  ISETP.EQ.AND P3, PT, R9.reuse, -0x4, PT ;  /* 0xfffffffc0900780c */ /* 0x040fe20003f62270 */
[----:B------:R-:W-:Y:S01]  /*0490*/  @P4 IMAD.MOV.U32 R7, RZ, RZ, R11 ;  /* 0x000000ffff074224 */ /* 0x000fe200078e000b */
[----:B------:R-:W-:Y:S01]  /*04a0*/  @P4 MOV R8, R2 ;  /* 0x0000000200084202 */ /* 0x000fe20000000f00 */
[----:B------:R-:W-:Y:S01]  /*04b0*/  @P2 IMAD.MOV.U32 R7, RZ, RZ, R12 ;  /* 0x000000ffff072224 */ /* 0x000fe200078e000c */
[----:B------:R-:W-:Y:S01]  /*04c0*/  ISETP.EQ.AND P4, PT, R9, 0x4, PT ;  /* 0x000000040900780c */ /* 0x000fe20003f82270 */
[----:B------:R-:W-:Y:S02]  /*04d0*/  @P1 IMAD.MOV.U32 R7, RZ, RZ, R13 ;  /* 0x000000ffff071224 */ /* 0x000fe400078e000d */
[----:B------:R-:W-:Y:S02]  /*04e0*/  @P0 IMAD.MOV.U32 R7, RZ, RZ, R14 ;  /* 0x000000ffff070224 */ /* 0x000fe400078e000e */
[----:B------:R-:W-:Y:S01]  /*04f0*/  @P2 IMAD.MOV.U32 R8, RZ, RZ, R11 ;  /* 0x000000ffff082224 */ /* 0x000fe200078e000b */
[----:B------:R-:W-:Y:S01]  /*0500*/  @P1 MOV R8, R12 ;  /* 0x0000000c00081202 */ /* 0x000fe20000000f00 */
[----:B------:R-:W-:-:S02]  /*0510*/  @P0 IMAD.MOV.U32 R8, RZ, RZ, R13 ;  /* 0x000000ffff080224 */ /* 0x000fc400078e000d */
[--C-:B------:R-:W-:Y:S01]  /*0520*/  @P3 IMAD.MOV.U32 R7, RZ, RZ, R10.reuse ;  /* 0x000000ffff073224 */ /* 0x100fe200078e000a */
[----:B------:R-:W-:Y:S01]  /*0530*/  @P3 MOV R8, R14 ;  /* 0x0000000e00083202 */ /* 0x000fe20000000f00 */
[----:B------:R-:W-:Y:S02]  /*0540*/  @P5 IMAD.MOV.U32 R7, RZ, RZ, R5 ;  /* 0x000000ffff075224 */ /* 0x000fe400078e0005 */
[----:B------:R-:W-:Y:S01]  /*0550*/  @P5 IMAD.MOV.U32 R8, RZ, RZ, R10 ;  /* 0x000000ffff085224 */ /* 0x000fe200078e000a */
[----:B------:R-:W-:Y:S01]  /*0560*/  @P4 MOV R8, R5 ;  /* 0x0000000500084202 */ /* 0x000fe20000000f00 */
[----:B------:R-:W-:Y:S01]  /*0570*/  IMAD.MOV.U32 R15, RZ, RZ, R7 ;  /* 0x000000ffff0f7224 */ /* 0x000fe200078e0007 */
[----:B------:R-:W-:Y:S06]  /*0580*/  @!P6 BRA `(.L_x_30) ;  /* 0x00000000002ce947 */ /* 0x000fec0003800000 */
[----:B------:R-:W-:Y:S01]  /*0590*/  @P2 IMAD.MOV.U32 R7, RZ, RZ, R2 ;  /* 0x000000ffff072224 */ /* 0x000fe200078e0002 */
[----:B------:R-:W-:Y:S01]  /*05a0*/  LOP3.LUT R6, R6, 0x1f, RZ, 0xc0, !PT ;  /* 0x0000001f06067812 */ /* 0x000fe200078ec0ff */
[----:B------:R-:W-:Y:S01]  /*05b0*/  @P1 IMAD.MOV.U32 R7, RZ, RZ, R11 ;  /* 0x000000ffff071224 */ /* 0x000fe200078e000b */
[----:B------:R-:W-:Y:S01]  /*05c0*/  @P0 MOV R7, R12 ;  /* 0x0000000c00070202 */ /* 0x000fe20000000f00 */
[----:B------:R-:W-:Y:S01]  /*05d0*/  @P3 IMAD.MOV.U32 R7, RZ, RZ, R13 ;  /* 0x000000ffff073224 */ /* 0x000fe200078e000d */
[----:B------:R-:W-:Y:S01]  /*05e0*/  ISETP.EQ.AND P0, PT, R9, 0x8, PT ;  /* 0x000000080900780c */ /* 0x000fe20003f02270 */
[----:B------:R-:W-:Y:S01]  /*05f0*/  @P5 IMAD.MOV.U32 R7, RZ, RZ, R14 ;  /* 0x000000ffff075224 */ /* 0x000fe200078e000e */
[----:B------:R-:W-:Y:S01]  /*0600*/  SHF.L.W.U32.HI R15, R8, R6, R15 ;  /* 0x00000006080f7219 */ /* 0x000fe20000010e0f */
[----:B------:R-:W-:-:S10]  /*0610*/  @P4 IMAD.MOV.U32 R7, RZ, RZ, R10 ;  /* 0x000000ffff074224 */ /* 0x000fd400078e000a */
[----:B------:R-:W-:-:S04]  /*0620*/  @P0 MOV R7, R5 ;  /* 0x0000000500070202 */ /* 0x000fc80000000f00 */
[----:B------:R-:W-:-:S07]  /*0630*/  SHF.L.W.U32.HI R8, R7, R6, R8 ;  /* 0x0000000607087219 */ /* 0x000fce0000010e08 */
.L_x_30:
[----:B------:R-:W-:Y:S05]  /*0640*/  BSYNC.RECONVERGENT B1 ;  /* 0x0000000000017941 */ /* 0x000fea0003800200 */
.L_x_29:
[C---:B------:R-:W-:Y:S01]  /*0650*/  SHF.L.W.U32.HI R5, R8.reuse, 0x2, R15 ;  /* 0x0000000208057819 */ /* 0x040fe20000010e0f */
[----:B------:R-:W-:Y:S01]  /*0660*/  IMAD.SHL.U32 R8, R8, 0x4, RZ ;  /* 0x0000000408087824 */ /* 0x000fe200078e00ff */
[----:B------:R-:W-:Y:S01]  /*0670*/  UMOV UR4, 0x54442d19 ;  /* 0x54442d1900047882 */ /* 0x000fe20000000000 */
[----:B------:R-:W-:Y:S01]  /*0680*/  UMOV UR5, 0x3bf921fb ;  /* 0x3bf921fb00057882 */ /* 0x000fe20000000000 */
[----:B------:R-:W-:Y:S02]  /*0690*/  SHF.R.S32.HI R6, RZ, 0x1f, R5 ;  /* 0x0000001fff067819 */ /* 0x000fe40000011405 */
[----:B------:R-:W-:Y:S02]  /*06a0*/  ISETP.GE.AND P0, PT, R4, RZ, PT ;  /* 0x000000ff0400720c */ /* 0x000fe40003f06270 */
[C---:B------:R-:W-:Y:S02]  /*06b0*/  LOP3.LUT R8, R6.reuse, R8, RZ, 0x3c, !PT ;  /* 0x0000000806087212 */ /* 0x040fe400078e3cff */
[----:B------:R-:W-:-:S02]  /*06c0*/  LOP3.LUT R9, R6, R5, RZ, 0x3c, !PT ;  /* 0x0000000506097212 */ /* 0x000fc400078e3cff */
[----:B------:R-:W-:Y:S02]  /*06d0*/  SHF.R.U32.HI R15, RZ, 0x1e, R15 ;  /* 0x0000001eff0f7819 */ /* 0x000fe4000001160f */
[----:B------:R-:W0:Y:S01]  /*06e0*/  I2F.F64.S64 R6, R8 ;  /* 0x0000000800067312 */ /* 0x000e220000301c00 */
[C---:B------:R-:W-:Y:S02]  /*06f0*/  LOP3.LUT R4, R5.reuse, R4, RZ, 0x3c, !PT ;  /* 0x0000000405047212 */ /* 0x040fe400078e3cff */
[----:B------:R-:W-:Y:S02]  /*0700*/  LEA.HI R15, R5, R15, RZ, 0x1 ;  /* 0x0000000f050f7211 */ /* 0x000fe400078f08ff */
[----:B------:R-:W-:-:S03]  /*0710*/  ISETP.GE.AND P1, PT, R4, RZ, PT ;  /* 0x000000ff0400720c */ /* 0x000fc60003f26270 */
[----:B------:R-:W-:-:S04]  /*0720*/  IMAD.MOV R4, RZ, RZ, -R15 ;  /* 0x000000ffff047224 */ /* 0x000fc800078e0a0f */
[----:B------:R-:W-:Y:S01]  /*0730*/  @!P0 IMAD.MOV.U32 R15, RZ, RZ, R4 ;  /* 0x000000ffff0f8224 */ /* 0x000fe200078e0004 */
[----:B0-----:R-:W-:-:S10]  /*0740*/  DMUL R6, R6, UR4 ;  /* 0x0000000406067c28 */ /* 0x001fd40008000000 */
[----:B------:R-:W0:Y:S02]  /*0750*/  F2F.F32.F64 R6, R6 ;  /* 0x0000000600067310 */ /* 0x000e240000301000 */
[----:B0-----:R-:W-:-:S07]  /*0760*/  FSEL R8, -R6, R6, !P1 ;  /* 0x0000000606087208 */ /* 0x001fce0004800100 */
.L_x_27:
[----:B------:R-:W-:Y:S05]  /*0770*/  BSYNC.RECONVERGENT B0 ;  /* 0x0000000000007941 */ /* 0x000fea0003800200 */
.L_x_26:
[----:B------:R-:W-:Y:S01]  /*0780*/  MOV R5, 0x3c190000 ;  /* 0x3c19000000057802 */ /* 0x000fe20000000f00 */
[C---:B------:R-:W-:Y:S01]  /*0790*/  FMUL R6, R8.reuse, R8 ;  /* 0x0000000808067220 */ /* 0x040fe20000400000 */
[----:B------:R-:W-:Y:S01]  /*07a0*/  FSETP.NEU.AND P0, PT, |R8|, 0.00049096695147454738617, PT ;  /* 0x3a00b43c0800780b */ /* 0x000fe20003f0d200 */
[----:B------:R-:W0:Y:S01]  /*07b0*/  LDCU UR4, c[0x0][0x390] ;  /* 0x00007200ff0477ac */ /* 0x000e220008000800 */
[----:B------:R-:W-:Y:S01]  /*07c0*/  LOP3.LUT R15, R15, 0x1, RZ, 0xc0, !PT ;  /* 0x000000010f0f7812 */ /* 0x000fe200078ec0ff */
[----:B------:R-:W-:-:S03]  /*07d0*/  FFMA R5, R6, R5, 0.003265380859375 ;  /* 0x3b56000006057423 */ /* 0x000fc60000000005 */
[----:B------:R-:W-:Y:S01]  /*07e0*/  ISETP.NE.U32.AND P1, PT, R15, 0x1, PT ;  /* 0x000000010f00780c */ /* 0x000fe20003f25070 */
[----:B------:R-:W-:-:S04]  /*07f0*/  FFMA R5, R6, R5, 0.0242919921875 ;  /* 0x3cc7000006057423 */ /* 0x000fc80000000005 */
[----:B------:R-:W-:-:S04]  /*0800*/  FFMA R5, R6, R5, 0.053466796875 ;  /* 0x3d5b000006057423 */ /* 0x000fc80000000005 */
[C---:B------:R-:W-:Y:S02]  /*0810*/  FFMA R7, R6.reuse, R5, 0.13337790966033935547 ;  /* 0x3e08943806077423 */ /* 0x040fe40000000005 */
[----:B------:R-:W1:Y:S02]  /*0820*/  LDC.64 R4, c[0x0][0x388] ;  /* 0x0000e200ff047b82 */ /* 0x000e640000000a00 */
[C---:B------:R-:W-:Y:S01]  /*0830*/  FFMA R7, R6.reuse, R7, 0.33333230018615722656 ;  /* 0x3eaaaa8806077423 */ /* 0x040fe20000000007 */
[----:B------:R-:W-:-:S04]  /*0840*/  FMUL R6, R6, R8 ;  /* 0x0000000806067220 */ /* 0x000fc80000400000 */
[----:B------:R-:W-:-:S06]  /*0850*/  @P0 FFMA R8, R7, R6, R8 ;  /* 0x0000000607080223 */ /* 0x000fcc0000000008 */
[----:B------:R-:W2:Y:S01]  /*0860*/  @!P1 MUFU.RCP R8, -R8 ;  /* 0x8000000800089308 */ /* 0x000ea20000001000 */
[----:B-1----:R-:W-:-:S04]  /*0870*/  IMAD.WIDE R4, R0, 0x4, R4 ;  /* 0x0000000400047825 */ /* 0x002fc800078e0204 */
[----:B------:R-:W-:Y:S01]  /*0880*/  IMAD.IADD R0, R3, 0x1, R0 ;  /* 0x0000000103007824 */ /* 0x000fe200078e0200 */
[----:B--2---:R2:W-:Y:S04]  /*0890*/  STG.E desc[UR6][R4.64], R8 ;  /* 0x0000000804007986 */ /* 0x0045e8000c101906 */
[----:B0-----:R-:W-:-:S13]  /*08a0*/  ISETP.GE.AND P0, PT, R0, UR4, PT ;  /* 0x0000000400007c0c */ /* 0x001fda000bf06270 */
[----:B--2---:R-:W-:Y:S05]  /*08b0*/  @!P0 BRA `(.L_x_31) ;  /* 0xfffffff400fc8947 */ /* 0x004fea000383ffff */
[----:B------:R-:W-:Y:S05]  /*08c0*/  EXIT ;  /* 0x000000000000794d */ /* 0x000fea0003800000 */
.L_x_32:
        /* <DEDUP_REMOVED lines=11> */
.L_x_82:


//--------------------- .text.a4c_sinf32          --------------------------
	.section	.text.a4c_sinf32,"ax",@progbits
	.align	128
        .global         a4c_sinf32
        .type           a4c_sinf32,@function
        .size           a4c_sinf32,(.L_x_83 - a4c_sinf32)
        .other          a4c_sinf32,@"STO_CUDA_ENTRY STV_DEFAULT"
a4c_sinf32:
.text.a4c_sinf32:
        /* <DEDUP_REMOVED lines=11> */
.L_x_38:
[----:B------:R-:W0:Y:S02]  /*00b0*/  LDC.64 R6, c[0x0][0x380] ;  /* 0x0000e000ff067b82 */ /* 0x000e240000000a00 */
[----:B0-----:R-:W-:-:S05]  /*00c0*/  IMAD.WIDE R6, R2, 0x4, R6 ;  /* 0x0000000402067825 */ /* 0x001fca00078e0206 */
[----:B-1----:R-:W2:Y:S01]  /*00d0*/  LDG.E R0, desc[UR6][R6.64] ;  /* 0x0000000606007981 */ /* 0x002ea2000c1e1900 */
[----:B------:R-:W-:Y:S01]  /*00e0*/  BSSY.RECONVERGENT B0, `(.L_x_33) ;  /* 0x0000069000007945 */ /* 0x000fe20003800200 */
[C---:B--2---:R-:W-:Y:S01]  /*00f0*/  FMUL R5, R0.reuse, 0.63661974668502807617 ;  /* 0x3f22f98300057820 */ /* 0x044fe20000400000 */
[----:B------:R-:W-:-:S05]  /*0100*/  FSETP.GE.AND P0, PT, |R0|, 105615, PT ;  /* 0x47ce47800000780b */ /* 0x000fca0003f06200 */
        /* <DEDUP_REMOVED lines=17> */
.L_x_35:
[----:B0-----:R-:W-:Y:S01]  /*0220*/  IMAD.U32 R8, RZ, RZ, UR8 ;  /* 0x00000008ff087e24 */ /* 0x001fe2000f8e00ff */
[----:B------:R-:W-:-:S05]  /*0230*/  MOV R9, UR9 ;  /* 0x0000000900097c02 */ /* 0x000fca0008000f00 */
        /* <DEDUP_REMOVED lines=10> */
[C---:B------:R-:W-:Y:S01]  /*02e0*/  ISETP.EQ.AND P5, PT, R16.reuse, 0x14, PT ;  /* 0x000000141000780c */ /* 0x040fe20003fa2270 */
[----:B------:R-:W-:Y:S02]  /*02f0*/  VIADD R16, R16, 0x4 ;  /* 0x0000000410107836 */ /* 0x000fe40000000000 */
        /* <DEDUP_REMOVED lines=23> */
[----:B------:R-:W-:Y:S02]  /*0470*/  @P3 MOV R7, R4 ;  /* 0x0000000400073202 */ /* 0x000fe40000000f00 */
[C---:B------:R-:W-:Y:S01]  /*0480*/  ISETP.EQ.AND P3, PT, R9.reuse, -0x4, PT ;  /* 0xfffffffc0900780c */ /* 0x040fe20003f62270 */
[----:B------:R-:W-:Y:S02]  /*0490*/  @P4 IMAD.MOV.U32 R8, RZ, RZ, R4 ;  /* 0x000000ffff084224 */ /* 0x000fe400078e0004 */
[----:B------:R-:W-:Y:S01]  /*04a0*/  @P4 IMAD.MOV.U32 R7, RZ, RZ, R12 ;  /* 0x000000ffff074224 */ /* 0x000fe200078e000c */
[----:B------:R-:W-:Y:S01]  /*04b0*/  ISETP.EQ.AND P4, PT, R9, 0x4, PT ;  /* 0x000000040900780c */ /* 0x000fe20003f82270 */
[----:B------:R-:W-:Y:S02]  /*04c0*/  @P2 IMAD.MOV.U32 R7, RZ, RZ, R13 ;  /* 0x000000ffff072224 */ /* 0x000fe400078e000d */
[----:B------:R-:W-:Y:S02]  /*04d0*/  @P1 IMAD.MOV.U32 R7, RZ, RZ, R14 ;  /* 0x000000ffff071224 */ /* 0x000fe400078e000e */
[----:B------:R-:W-:-:S02]  /*04e0*/  @P0 IMAD.MOV.U32 R7, RZ, RZ, R10 ;  /* 0x000000ffff070224 */ /* 0x000fc400078e000a */
[----:B------:R-:W-:Y:S01]  /*04f0*/  @P2 IMAD.MOV.U32 R8, RZ, RZ, R12 ;  /* 0x000000ffff082224 */ /* 0x000fe200078e000c */
[----:B------:R-:W-:Y:S01]  /*0500*/  @P1 MOV R8, R13 ;  /* 0x0000000d00081202 */ /* 0x000fe20000000f00 */
[----:B------:R-:W-:Y:S01]  /*0510*/  @P0 IMAD.MOV.U32 R8, RZ, RZ, R14 ;  /* 0x000000ffff080224 */ /* 0x000fe200078e000e */
[----:B------:R-:W-:Y:S01]  /*0520*/  @P3 MOV R7, R11 ;  /* 0x0000000b00073202 */ /* 0x000fe20000000f00 */
[----:B------:R-:W-:Y:S02]  /*0530*/  @P5 IMAD.MOV.U32 R7, RZ, RZ, R5 ;  /* 0x000000ffff075224 */ /* 0x000fe400078e0005 */
[----:B------:R-:W-:Y:S02]  /*0540*/  @P3 IMAD.MOV.U32 R8, RZ, RZ, R10 ;  /* 0x000000ffff083224 */ /* 0x000fe400078e000a */
[----:B------:R-:W-:Y:S02]  /*0550*/  @P5 IMAD.MOV.U32 R8, RZ, RZ, R11 ;  /* 0x000000ffff085224 */ /* 0x000fe400078e000b */
[----:B------:R-:W-:-:S02]  /*0560*/  @P4 IMAD.MOV.U32 R8, RZ, RZ, R5 ;  /* 0x000000ffff084224 */ /* 0x000fc400078e0005 */
[----:B------:R-:W-:Y:S01]  /*0570*/  IMAD.MOV.U32 R15, RZ, RZ, R7 ;  /* 0x000000ffff0f7224 */ /* 0x000fe200078e0007 */
[----:B------:R-:W-:Y:S06]  /*0580*/  @!P6 BRA `(.L_x_37) ;  /* 0x00000000002ce947 */ /* 0x000fec0003800000 */
[----:B------:R-:W-:Y:S01]  /*0590*/  @P2 MOV R7, R4 ;  /* 0x0000000400072202 */ /* 0x000fe20000000f00 */
[----:B------:R-:W-:Y:S01]  /*05a0*/  @P1 IMAD.MOV.U32 R7, RZ, RZ, R12 ;  /* 0x000000ffff071224 */ /* 0x000fe200078e000c */
[----:B------:R-:W-:Y:S01]  /*05b0*/  LOP3.LUT R6, R6, 0x1f, RZ, 0xc0, !PT ;  /* 0x0000001f06067812 */ /* 0x000fe200078ec0ff */
[----:B------:R-:W-:Y:S01]  /*05c0*/  @P0 IMAD.MOV.U32 R7, RZ, RZ, R13 ;  /* 0x000000ffff070224 */ /* 0x000fe200078e000d */
[----:B------:R-:W-:Y:S01]  /*05d0*/  ISETP.EQ.AND P0, PT, R9, 0x8, PT ;  /* 0x000000080900780c */ /* 0x000fe20003f02270 */
[----:B------:R-:W-:Y:S01]  /*05e0*/  @P3 IMAD.MOV.U32 R7, RZ, RZ, R14 ;  /* 0x000000ffff073224 */ /* 0x000fe200078e000e */
[----:B------:R-:W-:Y:S01]  /*05f0*/  SHF.L.W.U32.HI R15, R8, R6, R15 ;  /* 0x00000006080f7219 */ /* 0x000fe20000010e0f */
[----:B------:R-:W-:Y:S01]  /*0600*/  @P5 IMAD.MOV.U32 R7, RZ, RZ, R10 ;  /* 0x000000ffff075224 */ /* 0x000fe200078e000a */
[----:B------:R-:W-:-:S09]  /*0610*/  @P4 MOV R7, R11 ;  /* 0x0000000b00074202 */ /* 0x000fd20000000f00 */
[----:B------:R-:W-:-:S05]  /*0620*/  @P0 IMAD.MOV.U32 R7, RZ, RZ, R5 ;  /* 0x000000ffff070224 */ /* 0x000fca00078e0005 */
[----:B------:R-:W-:-:S07]  /*0630*/  SHF.L.W.U32.HI R8, R7, R6, R8 ;  /* 0x0000000607087219 */ /* 0x000fce0000010e08 */
.L_x_37:
[----:B------:R-:W-:Y:S05]  /*0640*/  BSYNC.RECONVERGENT B1 ;  /* 0x0000000000017941 */ /* 0x000fea0003800200 */
.L_x_36:
        /* <DEDUP_REMOVED lines=18> */
.L_x_34:
[----:B------:R-:W-:Y:S05]  /*0770*/  BSYNC.RECONVERGENT B0 ;  /* 0x0000000000007941 */ /* 0x000fea0003800200 */
.L_x_33:
[----:B------:R-:W-:Y:S01]  /*0780*/  MOV R0, 0x37cbac00 ;  /* 0x37cbac0000007802 */ /* 0x000fe20000000f00 */
[----:B------:R-:W-:Y:S01]  /*0790*/  FMUL R9, R8, R8 ;  /* 0x0000000808097220 */ /* 0x000fe20000400000 */
[----:B------:R-:W-:Y:S01]  /*07a0*/  LOP3.LUT R15, R5, 0x1, RZ, 0xc0, !PT ;  /* 0x00000001050f7812 */ /* 0x000fe200078ec0ff */
[----:B------:R-:W0:Y:S01]  /*07b0*/  LDC.64 R6, c[0x0][0x388] ;  /* 0x0000e200ff067b82 */ /* 0x000e220000000a00 */
[----:B------:R-:W-:Y:S02]  /*07c0*/  IMAD.MOV.U32 R16, RZ, RZ, 0x3d2aaabb ;  /* 0x3d2aaabbff107424 */ /* 0x000fe400078e00ff */
[----:B------:R-:W-:Y:S01]  /*07d0*/  FFMA R0, R9, R0, -0.0013887860113754868507 ;  /* 0xbab607ed09007423 */ /* 0x000fe20000000000 */
[----:B------:R-:W-:Y:S01]  /*07e0*/  ISETP.NE.U32.AND P0, PT, R15, 0x1, PT ;  /* 0x000000010f00780c */ /* 0x000fe20003f05070 */
[----:B------:R-:W-:Y:S01]  /*07f0*/  IMAD.MOV.U32 R15, RZ, RZ, 0x3effffff ;  /* 0x3effffffff0f7424 */ /* 0x000fe200078e00ff */
[----:B------:R-:W-:Y:S01]  /*0800*/  LOP3.LUT P1, RZ, R5, 0x2, RZ, 0xc0, !PT ;  /* 0x0000000205ff7812 */ /* 0x000fe2000782c0ff */
[----:B------:R-:W1:Y:S01]  /*0810*/  LDCU UR4, c[0x0][0x390] ;  /* 0x00007200ff0477ac */ /* 0x000e620008000800 */
[----:B------:R-:W-:-:S02]  /*0820*/  FSEL R0, R0, -0.00019574658654164522886, !P0 ;  /* 0xb94d415300007808 */ /* 0x000fc40004000000 */
[----:B------:R-:W-:Y:S02]  /*0830*/  FSEL R16, R16, 0.0083327032625675201416, !P0 ;  /* 0x3c0885e410107808 */ /* 0x000fe40004000000 */
[----:B------:R-:W-:-:S03]  /*0840*/  FSEL R5, -R15, -0.16666662693023681641, !P0 ;  /* 0xbe2aaaa80f057808 */ /* 0x000fc60004000100 */
[----:B------:R-:W-:Y:S01]  /*0850*/  FFMA R16, R9, R0, R16 ;  /* 0x0000000009107223 */ /* 0x000fe20000000010 */
[----:B------:R-:W-:-:S03]  /*0860*/  FSEL R0, R8, 1, P0 ;  /* 0x3f80000008007808 */ /* 0x000fc60000000000 */
[C---:B------:R-:W-:Y:S02]  /*0870*/  FFMA R5, R9.reuse, R16, R5 ;  /* 0x0000001009057223 */ /* 0x040fe40000000005 */
[----:B------:R-:W-:-:S04]  /*0880*/  FFMA R9, R9, R0, RZ ;  /* 0x0000000009097223 */ /* 0x000fc800000000ff */
[----:B------:R-:W-:Y:S01]  /*0890*/  FFMA R5, R9, R5, R0 ;  /* 0x0000000509057223 */ /* 0x000fe20000000000 */
[----:B0-----:R-:W-:-:S04]  /*08a0*/  IMAD.WIDE R6, R2, 0x4, R6 ;  /* 0x0000000402067825 */ /* 0x001fc800078e0206 */
[----:B------:R-:W-:Y:S01]  /*08b0*/  @P1 FADD R5, RZ, -R5 ;  /* 0x80000005ff051221 */ /* 0x000fe20000000000 */
[----:B------:R-:W-:-:S04]  /*08c0*/  IMAD.IADD R2, R3, 0x1, R2 ;  /* 0x0000000103027824 */ /* 0x000fc800078e0202 */
[----:B------:R0:W-:Y:S01]  /*08d0*/  STG.E desc[UR6][R6.64], R5 ;  /* 0x0000000506007986 */ /* 0x0001e2000c101906 */
[----:B-1----:R-:W-:-:S13]  /*08e0*/  ISETP.GE.AND P0, PT, R2, UR4, PT ;  /* 0x0000000402007c0c */ /* 0x002fda000bf06270 */
[----:B0-----:R-:W-:Y:S05]  /*08f0*/  @!P0 BRA `(.L_x_38) ;  /* 0xfffffff400ec8947 */ /* 0x001fea000383ffff */
[----:B------:R-:W-:Y:S05]  /*0900*/  EXIT ;  /* 0x000000000000794d */ /* 0x000fea0003800000 */
.L_x_39:
        /* <DEDUP_REMOVED lines=15> */
.L_x_83:


//--------------------- .text.a4c_cosf32          --------------------------
	.section	.text.a4c_cosf32,"ax",@progbits
	.align	128
        .global         a4c_cosf32
        .type           a4c_cosf32,@function
        .size           a4c_cosf32,(.L_x_84 - a4c_cosf32)
        .other          a4c_cosf32,@"STO_CUDA_ENTRY STV_DEFAULT"
a4c_cosf32:
.text.a4c_cosf32:
        /* <DEDUP_REMOVED lines=11> */
.L_x_45:
        /* <DEDUP_REMOVED lines=23> */
.L_x_42:
        /* <DEDUP_REMOVED lines=61> */
[----:B------:R-:W-:Y:S01]  /*05f0*/  @P5 MOV R7, R10 ;  /* 0x0000000a00075202 */ /* 0x000fe20000000f00 */
[----:B------:R-:W-:Y:S01]  /*0600*/  @P4 IMAD.MOV.U32 R7, RZ, RZ, R11 ;  /* 0x000000ffff074224 */ /* 0x000fe200078e000b */
[----:B------:R-:W-:-:S09]  /*0610*/  SHF.L.W.U32.HI R15, R8, R6, R15 ;  /* 0x00000006080f7219 */ /* 0x000fd20000010e0f */
[----:B------:R-:W-:-:S05]  /*0620*/  @P0 IMAD.MOV.U32 R7, RZ, RZ, R5 ;  /* 0x000000ffff070224 */ /* 0x000fca00078e0005 */
[----:B------:R-:W-:-:S07]  /*0630*/  SHF.L.W.U32.HI R8, R7, R6, R8 ;  /* 0x0000000607087219 */ /* 0x000fce0000010e08 */
.L_x_44:
[----:B------:R-:W-:Y:S05]  /*0640*/  BSYNC.RECONVERGENT B1 ;  /* 0x0000000000017941 */ /* 0x000fea0003800200 */
.L_x_43:
        /* <DEDUP_REMOVED lines=12> */
[----:B------:R-:W-:Y:S02]  /*0710*/  ISETP.GE.AND P1, PT, R0, RZ, PT ;  /* 0x000000ff0000720c */ /* 0x000fe40003f26270 */
[----:B------:R-:W-:-:S05]  /*0720*/  IADD3 R0, PT, PT, -R5, RZ, RZ ;  /* 0x000000ff05007210 */ /* 0x000fca0007ffe1ff */
[----:B------:R-:W-:Y:S01]  /*0730*/  @!P0 IMAD.MOV.U32 R5, RZ, RZ, R0 ;  /* 0x000000ffff058224 */ /* 0x000fe200078e0000 */
[----:B0-----:R-:W-:-:S10]  /*0740*/  DMUL R6, R6, UR4 ;  /* 0x0000000406067c28 */ /* 0x001fd40008000000 */
[----:B------:R-:W0:Y:S02]  /*0750*/  F2F.F32.F64 R6, R6 ;  /* 0x0000000600067310 */ /* 0x000e240000301000 */
[----:B0-----:R-:W-:-:S07]  /*0760*/  FSEL R8, -R6, R6, !P1 ;  /* 0x0000000606087208 */ /* 0x001fce0004800100 */
.L_x_41:
[----:B------:R-:W-:Y:S05]  /*0770*/  BSYNC.RECONVERGENT B0 ;  /* 0x0000000000007941 */ /* 0x000fea0003800200 */
.L_x_40:
[----:B------:R-:W-:Y:S02]  /*0780*/  IMAD.MOV.U32 R0, RZ, RZ, 0x37cbac00 ;  /* 0x37cbac00ff007424 */ /* 0x000fe400078e00ff */
[----:B------:R-:W-:Y:S01]  /*0790*/  FMUL R9, R8, R8 ;  /* 0x0000000808097220 */ /* 0x000fe20000400000 */
[----:B------:R-:W-:Y:S01]  /*07a0*/  LOP3.LUT R15, R5, 0x1, RZ, 0xc0, !PT ;  /* 0x00000001050f7812 */ /* 0x000fe200078ec0ff */
[----:B------:R-:W0:Y:S01]  /*07b0*/  LDC.64 R6, c[0x0][0x388] ;  /* 0x0000e200ff067b82 */ /* 0x000e220000000a00 */
[----:B------:R-:W-:Y:S02]  /*07c0*/  IMAD.MOV.U32 R16, RZ, RZ, 0x3c0885e4 ;  /* 0x3c0885e4ff107424 */ /* 0x000fe400078e00ff */
[----:B------:R-:W-:Y:S01]  /*07d0*/  FFMA R0, R9, R0, -0.0013887860113754868507 ;  /* 0xbab607ed09007423 */ /* 0x000fe20000000000 */
[----:B------:R-:W-:Y:S01]  /*07e0*/  ISETP.NE.U32.AND P0, PT, R15, 0x1, PT ;  /* 0x000000010f00780c */ /* 0x000fe20003f05070 */
[----:B------:R-:W-:Y:S01]  /*07f0*/  IMAD.MOV.U32 R15, RZ, RZ, 0x3e2aaaa8 ;  /* 0x3e2aaaa8ff0f7424 */ /* 0x000fe200078e00ff */
[----:B------:R-:W-:Y:S01]  /*0800*/  IADD3 R5, PT, PT, R5, 0x1, RZ ;  /* 0x0000000105057810 */ /* 0x000fe20007ffe0ff */
[----:B------:R-:W1:Y:S01]  /*0810*/  LDCU UR4, c[0x0][0x390] ;  /* 0x00007200ff0477ac */ /* 0x000e620008000800 */
[----:B------:R-:W-:-:S02]  /*0820*/  FSEL R0, R0, -0.00019574658654164522886, P0 ;  /* 0xb94d415300007808 */ /* 0x000fc40000000000 */
[----:B------:R-:W-:Y:S02]  /*0830*/  FSEL R16, R16, 0.041666727513074874878, !P0 ;  /* 0x3d2aaabb10107808 */ /* 0x000fe40004000000 */
[----:B------:R-:W-:Y:S02]  /*0840*/  LOP3.LUT P1, RZ, R5, 0x2, RZ, 0xc0, !PT ;  /* 0x0000000205ff7812 */ /* 0x000fe4000782c0ff */
[----:B------:R-:W-:Y:S01]  /*0850*/  FSEL R5, -R15, -0.4999999701976776123, !P0 ;  /* 0xbeffffff0f057808 */ /* 0x000fe20004000100 */
[----:B------:R-:W-:Y:S01]  /*0860*/  FFMA R16, R9, R0, R16 ;  /* 0x0000000009107223 */ /* 0x000fe20000000010 */
[----:B------:R-:W-:-:S03]  /*0870*/  FSEL R0, R8, 1, !P0 ;  /* 0x3f80000008007808 */ /* 0x000fc60004000000 */
        /* <DEDUP_REMOVED lines=10> */
.L_x_46:
        /* <DEDUP_REMOVED lines=14> */
.L_x_84:


//--------------------- .text.a4c_divf32          --------------------------
	.section	.text.a4c_divf32,"ax",@progbits
	.align	128
        .global         a4c_divf32
        .type           a4c_divf32,@function
        .size           a4c_divf32,(.L_x_68 - a4c_divf32)
        .other          a4c_divf32,@"STO_CUDA_ENTRY STV_DEFAULT"
a4c_divf32:
.text.a4c_divf32:
        /* <DEDUP_REMOVED lines=12> */
[----:B------:R-:W4:Y:S07]  /*00c0*/  LDCU UR5, c[0x0][0x398] ;  /* 0x00007300ff0577ac */ /* 0x000f2e0008000800 */
[----:B------:R-:W0:Y:S01]  /*00d0*/  LDC.64 R4, c[0x0][0x388] ;  /* 0x0000e200ff047b82 */ /* 0x000e220000000a00 */
[----:B-1----:R-:W-:-:S07]  /*00e0*/  IMAD R2, R2, UR4, RZ ;  /* 0x0000000402027c24 */ /* 0x002fce000f8e02ff */
.L_x_49:
[----:B0-----:R-:W-:-:S06]  /*00f0*/  IMAD.WIDE R16, R11, 0x4, R4 ;  /* 0x000000040b107825 */ /* 0x001fcc00078e0204 */
[----:B--2---:R-:W2:Y:S01]  /*0100*/  LDG.E R16, desc[UR6][R16.64] ;  /* 0x0000000610107981 */ /* 0x004ea2000c1e1900 */
[----:B---3--:R-:W-:-:S05]  /*0110*/  IMAD.WIDE R14, R11, 0x4, R6 ;  /* 0x000000040b0e7825 */ /* 0x008fca00078e0206 */
[----:B------:R-:W3:Y:S01]  /*0120*/  LDG.E R0, desc[UR6][R14.64] ;  /* 0x000000060e007981 */ /* 0x000ee2000c1e1900 */
[--C-:B-1----:R-:W-:Y:S01]  /*0130*/  IMAD.MOV.U32 R13, RZ, RZ, R11.reuse ;  /* 0x000000ffff0d7224 */ /* 0x102fe200078e000b */
[----:B------:R-:W-:Y:S01]  /*0140*/  BSSY.RECONVERGENT B0, `(.L_x_47) ;  /* 0x000000e000007945 */ /* 0x000fe20003800200 */
[----:B------:R-:W-:-:S05]  /*0150*/  IMAD.IADD R11, R2, 0x1, R11 ;  /* 0x00000001020b7824 */ /* 0x000fca00078e020b */
[----:B----4-:R-:W-:Y:S01]  /*0160*/  ISETP.GE.AND P2, PT, R11, UR5, PT ;  /* 0x000000050b007c0c */ /* 0x010fe2000bf46270 */
[----:B--2---:R-:W0:Y:S08]  /*0170*/  MUFU.RCP R3, R16 ;  /* 0x0000001000037308 */ /* 0x004e300000001000 */
[----:B---3--:R-:W1:Y:S01]  /*0180*/  FCHK P0, R0, R16 ;  /* 0x0000001000007302 */ /* 0x008e620000000000 */
[----:B0-----:R-:W-:-:S04]  /*0190*/  FFMA R10, -R16, R3, 1 ;  /* 0x3f800000100a7423 */ /* 0x001fc80000000103 */
[----:B------:R-:W-:-:S04]  /*01a0*/  FFMA R3, R3, R10, R3 ;  /* 0x0000000a03037223 */ /* 0x000fc80000000003 */
[----:B------:R-:W-:-:S04]  /*01b0*/  FFMA R10, R0, R3, RZ ;  /* 0x00000003000a7223 */ /* 0x000fc800000000ff */
[----:B------:R-:W-:-:S04]  /*01c0*/  FFMA R12, -R16, R10, R0 ;  /* 0x0000000a100c7223 */ /* 0x000fc80000000100 */
[----:B------:R-:W-:Y:S01]  /*01d0*/  FFMA R3, R3, R12, R10 ;  /* 0x0000000c03037223 */ /* 0x000fe2000000000a */
[----:B-1----:R-:W-:Y:S06]  /*01e0*/  @!P0 BRA `(.L_x_48) ;  /* 0x00000000000c8947 */ /* 0x002fec0003800000 */
[----:B------:R-:W-:-:S07]  /*01f0*/  MOV R10, 0x210 ;  /* 0x00000210000a7802 */ /* 0x000fce0000000f00 */
[----:B------:R-:W-:Y:S05]  /*0200*/  CALL.REL.NOINC `($__internal_0_$__cuda_sm3x_div_rn_noftz_f32_slowpath) ;  /* 0x0000000000187944 */ /* 0x000fea0003c00000 */
[----:B------:R-:W-:-:S07]  /*0210*/  IMAD.MOV.U32 R3, RZ, RZ, R0 ;  /* 0x000000ffff037224 */ /* 0x000fce00078e0000 */
.L_x_48:
[----:B------:R-:W-:Y:S05]  /*0220*/  BSYNC.RECONVERGENT B0 ;  /* 0x0000000000007941 */ /* 0x000fea0003800200 */
.L_x_47:
[----:B------:R-:W-:-:S05]  /*0230*/  IMAD.WIDE R12, R13, 0x4, R8 ;  /* 0x000000040d0c7825 */ /* 0x000fca00078e0208 */
[----:B------:R1:W-:Y:S01]  /*0240*/  STG.E desc[UR6][R12.64], R3 ;  /* 0x000000030c007986 */ /* 0x0003e2000c101906 */
[----:B------:R-:W-:Y:S05]  /*0250*/  @!P2 BRA `(.L_x_49) ;  /* 0xfffffffc00a4a947 */ /* 0x000fea000383ffff */
[----:B------:R-:W-:Y:S05]  /*0260*/  EXIT ;  /* 0x000000000000794d */ /* 0x000fea0003800000 */
        .weak           $__internal_0_$__cuda_sm3x_div_rn_noftz_f32_slowpath
        .type           $__internal_0_$__cuda_sm3x_div_rn_noftz_f32_slowpath,@function
        .size           $__internal_0_$__cuda_sm3x_div_rn_noftz_f32_slowpath,(.L_x_68 - $__internal_0_$__cuda_sm3x_div_rn_noftz_f32_slowpath)
$__internal_0_$__cuda_sm3x_div_rn_noftz_f32_slowpath:
[----:B------:R-:W-:Y:S01]  /*0270*/  SHF.R.U32.HI R14, RZ, 0x17, R16 ;  /* 0x00000017ff0e7819 */ /* 0x000fe20000011610 */
[----:B------:R-:W-:Y:S01]  /*0280*/  BSSY.RECONVERGENT B1, `(.L_x_50) ;  /* 0x0000064000017945 */ /* 0x000fe20003800200 */
[--C-:B------:R-:W-:Y:S01]  /*0290*/  SHF.R.U32.HI R3, RZ, 0x17, R0.reuse ;  /* 0x00000017ff037819 */ /* 0x100fe20000011600 */
[----:B------:R-:W-:Y:S01]  /*02a0*/  IMAD.MOV.U32 R15, RZ, RZ, R0 ;  /* 0x000000ffff0f7224 */ /* 0x000fe200078e0000 */
[----:B------:R-:W-:Y:S02]  /*02b0*/  LOP3.LUT R14, R14, 0xff, RZ, 0xc0, !PT ;  /* 0x000000ff0e0e7812 */ /* 0x000fe400078ec0ff */
[----:B------:R-:W-:-:S03]  /*02c0*/  LOP3.LUT R18, R3, 0xff, RZ, 0xc0, !PT ;  /* 0x000000ff03127812 */ /* 0x000fc600078ec0ff */
[----:B------:R-:W-:Y:S02]  /*02d0*/  VIADD R19, R14, 0xffffffff ;  /* 0xffffffff0e137836 */ /* 0x000fe40000000000 */
[----:B------:R-:W-:-:S03]  /*02e0*/  VIADD R17, R18, 0xffffffff ;  /* 0xffffffff12117836 */ /* 0x000fc60000000000 */
[----:B------:R-:W-:-:S04]  /*02f0*/  ISETP.GT.U32.AND P0, PT, R19, 0xfd, PT ;  /* 0x000000fd1300780c */ /* 0x000fc80003f04070 */
[----:B------:R-:W-:-:S13]  /*0300*/  ISETP.GT.U32.OR P0, PT, R17, 0xfd, P0 ;  /* 0x000000fd1100780c */ /* 0x000fda0000704470 */
[----:B------:R-:W-:Y:S01]  /*0310*/  @!P0 IMAD.MOV.U32 R12, RZ, RZ, RZ ;  /* 0x000000ffff0c8224 */ /* 0x000fe200078e00ff */
[----:B------:R-:W-:Y:S06]  /*0320*/  @!P0 BRA `(.L_x_51) ;  /* 0x0000000000608947 */ /* 0x000fec0003800000 */
[----:B------:R-:W-:Y:S01]  /*0330*/  FSETP.GTU.FTZ.AND P0, PT, |R0|, +INF , PT ;  /* 0x7f8000000000780b */ /* 0x000fe20003f1c200 */
[----:B------:R-:W-:Y:S01]  /*0340*/  IMAD.MOV.U32 R3, RZ, RZ, R16 ;  /* 0x000000ffff037224 */ /* 0x000fe200078e0010 */
[----:B------:R-:W-:-:S04]  /*0350*/  FSETP.GTU.FTZ.AND P1, PT, |R16|, +INF , PT ;  /* 0x7f8000001000780b */ /* 0x000fc80003f3c200 */
[----:B------:R-:W-:-:S13]  /*0360*/  PLOP3.LUT P0, PT, P0, P1, PT, 0xf8, 0x8f ;  /* 0x00000000008f781c */ /* 0x000fda0000703f70 */
[----:B------:R-:W-:Y:S05]  /*0370*/  @P0 BRA `(.L_x_52) ;  /* 0x00000004004c0947 */ /* 0x000fea0003800000 */
[----:B------:R-:W-:-:S13]  /*0380*/  LOP3.LUT P0, RZ, R16, 0x7fffffff, R15, 0xc8, !PT ;  /* 0x7fffffff10ff7812 */ /* 0x000fda000780c80f */
[----:B------:R-:W-:Y:S05]  /*0390*/  @!P0 BRA `(.L_x_53) ;  /* 0x00000004003c8947 */ /* 0x000fea0003800000 */
[C---:B------:R-:W-:Y:S02]  /*03a0*/  FSETP.NEU.FTZ.AND P3, PT, |R0|.reuse, +INF , PT ;  /* 0x7f8000000000780b */ /* 0x040fe40003f7d200 */
[----:B------:R-:W-:Y:S02]  /*03b0*/  FSETP.NEU.FTZ.AND P1, PT, |R3|, +INF , PT ;  /* 0x7f8000000300780b */ /* 0x000fe40003f3d200 */
[----:B------:R-:W-:-:S11]  /*03c0*/  FSETP.NEU.FTZ.AND P0, PT, |R0|, +INF , PT ;  /* 0x7f8000000000780b */ /* 0x000fd60003f1d200 */
[----:B------:R-:W-:Y:S05]  /*03d0*/  @!P1 BRA !P3, `(.L_x_53) ;  /* 0x00000004002c9947 */ /* 0x000fea0005800000 */
[----:B------:R-:W-:-:S04]  /*03e0*/  LOP3.LUT P3, RZ, R15, 0x7fffffff, RZ, 0xc0, !PT ;  /* 0x7fffffff0fff7812 */ /* 0x000fc8000786c0ff */
[----:B------:R-:W-:-:S13]  /*03f0*/  PLOP3.LUT P1, PT, P1, P3, PT, 0x2f, 0xf2 ;  /* 0x0000000000f2781c */ /* 0x000fda0000f26577 */
[----:B------:R-:W-:Y:S05]  /*0400*/  @P1 BRA `(.L_x_54) ;  /* 0x0000000400181947 */ /* 0x000fea0003800000 */
[----:B------:R-:W-:-:S04]  /*0410*/  LOP3.LUT P1, RZ, R16, 0x7fffffff, RZ, 0xc0, !PT ;  /* 0x7fffffff10ff7812 */ /* 0x000fc8000782c0ff */
[----:B------:R-:W-:-:S13]  /*0420*/  PLOP3.LUT P0, PT, P0, P1, PT, 0x2f, 0xf2 ;  /* 0x0000000000f2781c */ /* 0x000fda0000702577 */
[----:B------:R-:W-:Y:S05]  /*0430*/  @P0 BRA `(.L_x_55) ;  /* 0x0000000400000947 */ /* 0x000fea0003800000 */
[----:B------:R-:W-:Y:S02]  /*0440*/  ISETP.GE.AND P0, PT, R17, RZ, PT ;  /* 0x000000ff1100720c */ /* 0x000fe40003f06270 */
[----:B------:R-:W-:-:S11]  /*0450*/  ISETP.GE.AND P1, PT, R19, RZ, PT ;  /* 0x000000ff1300720c */ /* 0x000fd60003f26270 */
[----:B------:R-:W-:Y:S02]  /*0460*/  @P0 IMAD.MOV.U32 R12, RZ, RZ, RZ ;  /* 0x000000ffff0c0224 */ /* 0x000fe400078e00ff */
[----:B------:R-:W-:Y:S01]  /*0470*/  @!P0 FFMA R15, R0, 1.84467440737095516160e+19, RZ ;  /* 0x5f800000000f8823 */ /* 0x000fe200000000ff */
[----:B------:R-:W-:Y:S02]  /*0480*/  @!P0 IMAD.MOV.U32 R12, RZ, RZ, -0x40 ;  /* 0xffffffc0ff0c8424 */ /* 0x000fe400078e00ff */
[----:B------:R-:W-:Y:S02]  /*0490*/  @!P1 FFMA R16, R3, 1.84467440737095516160e+19, RZ ;  /* 0x5f80000003109823 */ /* 0x000fe400000000ff */
[----:B------:R-:W-:-:S07]  /*04a0*/  @!P1 VIADD R12, R12, 0x40 ;  /* 0x000000400c0c9836 */ /* 0x000fce0000000000 */
.L_x_51:
[----:B------:R-:W-:Y:S01]  /*04b0*/  LEA R3, R14, 0xc0800000, 0x17 ;  /* 0xc08000000e037811 */ /* 0x000fe200078eb8ff */
[----:B------:R-:W-:Y:S04]  /*04c0*/  BSSY.RECONVERGENT B2, `(.L_x_56) ;  /* 0x0000036000027945 */ /* 0x000fe80003800200 */
[----:B------:R-:W-:Y:S02]  /*04d0*/  IMAD.IADD R17, R16, 0x1, -R3 ;  /* 0x0000000110117824 */ /* 0x000fe400078e0a03 */
[----:B------:R-:W-:Y:S02]  /*04e0*/  VIADD R16, R18, 0xffffff81 ;  /* 0xffffff8112107836 */ /* 0x000fe40000000000 */
[----:B------:R-:W0:Y:S01]  /*04f0*/  MUFU.RCP R3, R17 ;  /* 0x0000001100037308 */ /* 0x000e220000001000 */
[----:B------:R-:W-:Y:S01]  /*0500*/  FADD.FTZ R19, -R17, -RZ ;  /* 0x800000ff11137221 */ /* 0x000fe20000010100 */
[----:B------:R-:W-:-:S03]  /*0510*/  IMAD R0, R16, -0x800000, R15 ;  /* 0xff80000010007824 */ /* 0x000fc600078e020f */
[----:B0-----:R-:W-:-:S04]  /*0520*/  FFMA R18, R3, R19, 1 ;  /* 0x3f80000003127423 */ /* 0x001fc80000000013 */
[----:B------:R-:W-:-:S04]  /*0530*/  FFMA R3, R3, R18, R3 ;  /* 0x0000001203037223 */ /* 0x000fc80000000003 */
[----:B------:R-:W-:-:S04]  /*0540*/  FFMA R18, R0, R3, RZ ;  /* 0x0000000300127223 */ /* 0x000fc800000000ff */
[----:B------:R-:W-:-:S04]  /*0550*/  FFMA R15, R19, R18, R0 ;  /* 0x00000012130f7223 */ /* 0x000fc80000000000 */
[----:B------:R-:W-:Y:S01]  /*0560*/  FFMA R18, R3, R15, R18 ;  /* 0x0000000f03127223 */ /* 0x000fe20000000012 */
[----:B------:R-:W-:-:S03]  /*0570*/  IADD3 R15, PT, PT, R16, 0x7f, -R14 ;  /* 0x0000007f100f7810 */ /* 0x000fc60007ffe80e */
[----:B------:R-:W-:Y:S02]  /*0580*/  FFMA R19, R19, R18, R0 ;  /* 0x0000001213137223 */ /* 0x000fe40000000000 */
[----:B------:R-:W-:Y:S02]  /*0590*/  IMAD.IADD R15, R15, 0x1, R12 ;  /* 0x000000010f0f7824 */ /* 0x000fe400078e020c */
[----:B------:R-:W-:-:S05]  /*05a0*/  FFMA R0, R3, R19, R18 ;  /* 0x0000001303007223 */ /* 0x000fca0000000012 */
[----:B------:R-:W-:-:S04]  /*05b0*/  SHF.R.U32.HI R14, RZ, 0x17, R0 ;  /* 0x00000017ff0e7819 */ /* 0x000fc80000011600 */
[----:B------:R-:W-:-:S05]  /*05c0*/  LOP3.LUT R14, R14, 0xff, RZ, 0xc0, !PT ;  /* 0x000000ff0e0e7812 */ /* 0x000fca00078ec0ff */
[----:B------:R-:W-:-:S04]  /*05d0*/  IMAD.IADD R16, R14, 0x1, R15 ;  /* 0x000000010e107824 */ /* 0x000fc800078e020f */
[----:B------:R-:W-:-:S05]  /*05e0*/  VIADD R12, R16, 0xffffffff ;  /* 0xffffffff100c7836 */ /* 0x000fca0000000000 */
[----:B------:R-:W-:-:S13]  /*05f0*/  ISETP.GE.U32.AND P0, PT, R12, 0xfe, PT ;  /* 0x000000fe0c00780c */ /* 0x000fda0003f06070 */
[----:B------:R-:W-:Y:S05]  /*0600*/  @!P0 BRA `(.L_x_57) ;  /* 0x0000000000808947 */ /* 0x000fea0003800000 */
[----:B------:R-:W-:-:S13]  /*0610*/  ISETP.GT.AND P0, PT, R16, 0xfe, PT ;  /* 0x000000fe1000780c */ /* 0x000fda0003f04270 */
[----:B------:R-:W-:Y:S05]  /*0620*/  @P0 BRA `(.L_x_58) ;  /* 0x00000000006c0947 */ /* 0x000fea0003800000 */
[----:B------:R-:W-:-:S13]  /*0630*/  ISETP.GE.AND P0, PT, R16, 0x1, PT ;  /* 0x000000011000780c */ /* 0x000fda0003f06270 */
[----:B------:R-:W-:Y:S05]  /*0640*/  @P0 BRA `(.L_x_59) ;  /* 0x0000000000740947 */ /* 0x000fea0003800000 */
[----:B------:R-:W-:Y:S02]  /*0650*/  ISETP.GE.AND P0, PT, R16, -0x18, PT ;  /* 0xffffffe81000780c */ /* 0x000fe40003f06270 */
[----:B------:R-:W-:-:S11]  /*0660*/  LOP3.LUT R0, R0, 0x80000000, RZ, 0xc0, !PT ;  /* 0x8000000000007812 */ /* 0x000fd600078ec0ff */
[----:B------:R-:W-:Y:S05]  /*0670*/  @!P0 BRA `(.L_x_59) ;  /* 0x0000000000688947 */ /* 0x000fea0003800000 */
[CC--:B------:R-:W-:Y:S01]  /*0680*/  FFMA.RZ R12, R3.reuse, R19.reuse, R18 ;  /* 0x00000013030c7223 */ /* 0x0c0fe2000000c012 */
[C---:B------:R-:W-:Y:S01]  /*0690*/  VIADD R15, R16.reuse, 0x20 ;  /* 0x00000020100f7836 */ /* 0x040fe20000000000 */
[C---:B------:R-:W-:Y:S02]  /*06a0*/  ISETP.NE.AND P3, PT, R16.reuse, RZ, PT ;  /* 0x000000ff1000720c */ /* 0x040fe40003f65270 */
[----:B------:R-:W-:Y:S01]  /*06b0*/  ISETP.NE.AND P1, PT, R16, RZ, PT ;  /* 0x000000ff1000720c */ /* 0x000fe20003f25270 */
[----:B------:R-:W-:Y:S01]  /*06c0*/  IMAD.MOV R16, RZ, RZ, -R16 ;  /* 0x000000ffff107224 */ /* 0x000fe200078e0a10 */
[----:B------:R-:W-:Y:S01]  /*06d0*/  LOP3.LUT R14, R12, 0x7fffff, RZ, 0xc0, !PT ;  /* 0x007fffff0c0e7812 */ /* 0x000fe200078ec0ff */
[CCC-:B------:R-:W-:Y:S01]  /*06e0*/  FFMA.RP R12, R3.reuse, R19.reuse, R18.reuse ;  /* 0x00000013030c7223 */ /* 0x1c0fe20000008012 */
[----:B------:R-:W-:Y:S02]  /*06f0*/  FFMA.RM R3, R3, R19, R18 ;  /* 0x0000001303037223 */ /* 0x000fe40000004012 */
[----:B------:R-:W-:-:S03]  /*0700*/  LOP3.LUT R14, R14, 0x800000, RZ, 0xfc, !PT ;  /* 0x008000000e0e7812 */ /* 0x000fc600078efcff */
[----:B------:R-:W-:Y:S02]  /*0710*/  FSETP.NEU.FTZ.AND P0, PT, R12, R3, PT ;  /* 0x000000030c00720b */ /* 0x000fe40003f1d000 */
[----:B------:R-:W-:Y:S02]  /*0720*/  SHF.L.U32 R15, R14, R15, RZ ;  /* 0x0000000f0e0f7219 */ /* 0x000fe400000006ff */
[----:B------:R-:W-:Y:S02]  /*0730*/  SEL R3, R16, RZ, P3 ;  /* 0x000000ff10037207 */ /* 0x000fe40001800000 */
[----:B------:R-:W-:Y:S02]  /*0740*/  ISETP.NE.AND P1, PT, R15, RZ, P1 ;  /* 0x000000ff0f00720c */ /* 0x000fe40000f25270 */
[----:B------:R-:W-:Y:S02]  /*0750*/  SHF.R.U32.HI R3, RZ, R3, R14 ;  /* 0x00000003ff037219 */ /* 0x000fe4000001160e */
[----:B------:R-:W-:-:S02]  /*0760*/  PLOP3.LUT P0, PT, P0, P1, PT, 0xf8, 0x8f ;  /* 0x00000000008f781c */ /* 0x000fc40000703f70 */
[----:B------:R-:W-:Y:S02]  /*0770*/  SHF.R.U32.HI R15, RZ, 0x1, R3 ;  /* 0x00000001ff0f7819 */ /* 0x000fe40000011603 */
[----:B------:R-:W-:-:S04]  /*0780*/  SEL R12, RZ, 0x1, !P0 ;  /* 0x00000001ff0c7807 */ /* 0x000fc80004000000 */
[----:B------:R-:W-:-:S04]  /*0790*/  LOP3.LUT R12, R12, 0x1, R15, 0xf8, !PT ;  /* 0x000000010c0c7812 */ /* 0x000fc800078ef80f */
[----:B------:R-:W-:-:S05]  /*07a0*/  LOP3.LUT R12, R12, R3, RZ, 0xc0, !PT ;  /* 0x000000030c0c7212 */ /* 0x000fca00078ec0ff */
[----:B------:R-:W-:-:S05]  /*07b0*/  IMAD.IADD R15, R15, 0x1, R12 ;  /* 0x000000010f0f7824 */ /* 0x000fca00078e020c */
[----:B------:R-:W-:Y:S01]  /*07c0*/  LOP3.LUT R0, R15, R0, RZ, 0xfc, !PT ;  /* 0x000000000f007212 */ /* 0x000fe200078efcff */
[----:B------:R-:W-:Y:S06]  /*07d0*/  BRA `(.L_x_59) ;  /* 0x0000000000107947 */ /* 0x000fec0003800000 */
.L_x_58:
[----:B------:R-:W-:-:S04]  /*07e0*/  LOP3.LUT R0, R0, 0x80000000, RZ, 0xc0, !PT ;  /* 0x8000000000007812 */ /* 0x000fc800078ec0ff */
[----:B------:R-:W-:Y:S01]  /*07f0*/  LOP3.LUT R0, R0, 0x7f800000, RZ, 0xfc, !PT ;  /* 0x7f80000000007812 */ /* 0x000fe200078efcff */
[----:B------:R-:W-:Y:S06]  /*0800*/  BRA `(.L_x_59) ;  /* 0x0000000000047947 */ /* 0x000fec0003800000 */
.L_x_57:
[----:B------:R-:W-:-:S07]  /*0810*/  IMAD R0, R15, 0x800000, R0 ;  /* 0x008000000f007824 */ /* 0x000fce00078e0200 */
.L_x_59:
[----:B------:R-:W-:Y:S05]  /*0820*/  BSYNC.RECONVERGENT B2 ;  /* 0x0000000000027941 */ /* 0x000fea0003800200 */
.L_x_56:
[----:B------:R-:W-:Y:S05]  /*0830*/  BRA `(.L_x_60) ;  /* 0x0000000000207947 */ /* 0x000fea0003800000 */
.L_x_55:
[----:B------:R-:W-:-:S04]  /*0840*/  LOP3.LUT R0, R16, 0x80000000, R15, 0x48, !PT ;  /* 0x8000000010007812 */ /* 0x000fc800078e480f */
[----:B------:R-:W-:Y:S01]  /*0850*/  LOP3.LUT R0, R0, 0x7f800000, RZ, 0xfc, !PT ;  /* 0x7f80000000007812 */ /* 0x000fe200078efcff */
[----:B------:R-:W-:Y:S06]  /*0860*/  BRA `(.L_x_60) ;  /* 0x0000000000147947 */ /* 0x000fec0003800000 */
.L_x_54:
[----:B------:R-:W-:Y:S01]  /*0870*/  LOP3.LUT R0, R16, 0x80000000, R15, 0x48, !PT ;  /* 0x8000000010007812 */ /* 0x000fe200078e480f */
[----:B------:R-:W-:Y:S06]  /*0880*/  BRA `(.L_x_60) ;  /* 0x00000000000c7947 */ /* 0x000fec0003800000 */
.L_x_53:
[----:B------:R-:W0:Y:S01]  /*0890*/  MUFU.RSQ R0, -QNAN ;  /* 0xffc0000000007908 */ /* 0x000e220000001400 */
[----:B------:R-:W-:Y:S05]  /*08a0*/  BRA `(.L_x_60) ;  /* 0x0000000000047947 */ /* 0x000fea0003800000 */
.L_x_52:
[----:B------:R-:W-:-:S07]  /*08b0*/  FADD.FTZ R0, R0, R3 ;  /* 0x0000000300007221 */ /* 0x000fce0000010000 */
.L_x_60:
[----:B------:R-:W-:Y:S05]  /*08c0*/  BSYNC.RECONVERGENT B1 ;  /* 0x0000000000017941 */ /* 0x000fea0003800200 */
.L_x_50:
[----:B------:R-:W-:Y:S02]  /*08d0*/  IMAD.MOV.U32 R14, RZ, RZ, R10 ;  /* 0x000000ffff0e7224 */ /* 0x000fe400078e000a */
[----:B------:R-:W-:-:S04]  /*08e0*/  IMAD.MOV.U32 R15, RZ, RZ, 0x0 ;  /* 0x00000000ff0f7424 */ /* 0x000fc800078e00ff */
[----:B0-----:R-:W-:Y:S05]  /*08f0*/  RET.REL.NODEC R14 `(a4c_divf32) ;  /* 0xfffffff40ec07950 */ /* 0x001fea0003c3ffff */
.L_x_61:
        /* <DEDUP_REMOVED lines=16> */
.L_x_68:


//--------------------- .text.a4c_mulf32          --------------------------
	.section	.text.a4c_mulf32,"ax",@progbits
	.align	128
        .global         a4c_mulf32
        .type           a4c_mulf32,@function
        .size           a4c_mulf32,(.L_x_86 - a4c_mulf32)
        .other          a4c_mulf32,@"STO_CUDA_ENTRY STV_DEFAULT"
a4c_mulf32:
.text.a4c_mulf32:
        /* <DEDUP_REMOVED lines=11> */
[----:B------:R-:W3:Y:S08]  /*00b0*/  LDC.64 R8, c[0x0][0x380] ;  /* 0x0000e000ff087b82 */ /* 0x000ef00000000a00 */
[----:B------:R-:W4:Y:S01]  /*00c0*/  LDC.64 R10, c[0x0][0x388] ;  /* 0x0000e200ff0a7b82 */ /* 0x000f220000000a00 */
[----:B-1----:R-:W-:-:S07]  /*00d0*/  IMAD R15, R15, UR4, RZ ;  /* 0x000000040f0f7c24 */ /* 0x002fce000f8e02ff */
.L_x_62:
[----:B---3--:R-:W-:-:S04]  /*00e0*/  IMAD.WIDE R2, R0, 0x4, R8 ;  /* 0x0000000400027825 */ /* 0x008fc800078e0208 */
[C---:B----4-:R-:W-:Y:S02]  /*00f0*/  IMAD.WIDE R4, R0.reuse, 0x4, R10 ;  /* 0x0000000400047825 */ /* 0x050fe400078e020a */
[----:B--2---:R-:W2:Y:S04]  /*0100*/  LDG.E R2, desc[UR6][R2.64] ;  /* 0x0000000602027981 */ /* 0x004ea8000c1e1900 */
[----:B------:R-:W2:Y:S01]  /*0110*/  LDG.E R5, desc[UR6][R4.64] ;  /* 0x0000000604057981 */ /* 0x000ea2000c1e1900 */
[----:B01----:R-:W-:Y:S01]  /*0120*/  IMAD.WIDE R6, R0, 0x4, R12 ;  /* 0x0000000400067825 */ /* 0x003fe200078e020c */
[----:B------:R-:W-:-:S04]  /*0130*/  IADD3 R0, PT, PT, R15, R0, RZ ;  /* 0x000000000f007210 */ /* 0x000fc80007ffe0ff */
[----:B------:R-:W-:Y:S01]  /*0140*/  ISETP.GE.AND P0, PT, R0, UR5, PT ;  /* 0x0000000500007c0c */ /* 0x000fe2000bf06270 */
[----:B--2---:R-:W-:-:S05]  /*0150*/  FMUL R17, R2, R5 ;  /* 0x0000000502117220 */ /* 0x004fca0000400000 */
[----:B------:R1:W-:Y:S07]  /*0160*/  STG.E desc[UR6][R6.64], R17 ;  /* 0x0000001106007986 */ /* 0x0003ee000c101906 */
[----:B------:R-:W-:Y:S05]  /*0170*/  @!P0 BRA `(.L_x_62) ;  /* 0xfffffffc00d88947 */ /* 0x000fea000383ffff */
[----:B------:R-:W-:Y:S05]  /*0180*/  EXIT ;  /* 0x000000000000794d */ /* 0x000fea0003800000 */
.L_x_63:
        /* <DEDUP_REMOVED lines=15> */
.L_x_86:


//--------------------- .text.a4c_subf32          --------------------------
	.section	.text.a4c_subf32,"ax",@progbits
	.align	128
        .global         a4c_subf32
        .type           a4c_subf32,@function
        .size           a4c_subf32,(.L_x_87 - a4c_subf32)
        .other          a4c_subf32,@"STO_CUDA_ENTRY STV_DEFAULT"
a4c_subf32:
.text.a4c_subf32:
        /* <DEDUP_REMOVED lines=14> */
.L_x_64:
[----:B---3--:R-:W-:-:S04]  /*00e0*/  IMAD.WIDE R2, R0, 0x4, R8 ;  /* 0x0000000400027825 */ /* 0x008fc800078e0208 */
[C---:B----4-:R-:W-:Y:S02]  /*00f0*/  IMAD.WIDE R4, R0.reuse, 0x4, R10 ;  /* 0x0000000400047825 */ /* 0x050fe400078e020a */
[----:B--2---:R-:W2:Y:S04]  /*0100*/  LDG.E R2, desc[UR6][R2.64] ;  /* 0x0000000602027981 */ /* 0x004ea8000c1e1900 */
[----:B------:R-:W2:Y:S01]  /*0110*/  LDG.E R5, desc[UR6][R4.64] ;  /* 0x0000000604057981 */ /* 0x000ea2000c1e1900 */
[----:B01----:R-:W-:Y:S01]  /*0120*/  IMAD.WIDE R6, R0, 0x4, R12 ;  /* 0x0000000400067825 */ /* 0x003fe200078e020c */
[----:B------:R-:W-:-:S04]  /*0130*/  IADD3 R0, PT, PT, R15, R0, RZ ;  /* 0x000000000f007210 */ /* 0x000fc80007ffe0ff */
[----:B------:R-:W-:Y:S01]  /*0140*/  ISETP.GE.AND P0, PT, R0, UR5, PT ;  /* 0x0000000500007c0c */ /* 0x000fe2000bf06270 */
[----:B--2---:R-:W-:-:S05]  /*0150*/  FADD R17, R2, -R5 ;  /* 0x8000000502117221 */ /* 0x004fca0000000000 */
[----:B------:R1:W-:Y:S07]  /*0160*/  STG.E desc[UR6][R6.64], R17 ;  /* 0x0000001106007986 */ /* 0x0003ee000c101906 */
[----:B------:R-:W-:Y:S05]  /*0170*/  @!P0 BRA `(.L_x_64) ;  /* 0xfffffffc00d88947 */ /* 0x000fea000383ffff */
[----:B------:R-:W-:Y:S05]  /*0180*/  EXIT ;  /* 0x000000000000794d */ /* 0x000fea0003800000 */
.L_x_65:
        /* <DEDUP_REMOVED lines=15> */
.L_x_87:


//--------------------- .text.a4c_addf32          --------------------------
	.section	.text.a4c_addf32,"ax",@progbits
	.align	128
        .global         a4c_addf32
        .type           a4c_addf32,@function
        .size           a4c_addf32,(.L_x_88 - a4c_addf32)
        .other          a4c_addf32,@"STO_CUDA_ENTRY STV_DEFAULT"
a4c_addf32:
.text.a4c_addf32:
        /* <DEDUP_REMOVED lines=14> */
.L_x_66:
[----:B---3--:R-:W-:-:S04]  /*00e0*/  IMAD.WIDE R2, R0, 0x4, R8 ;  /* 0x0000000400027825 */ /* 0x008fc800078e0208 */
[C---:B----4-:R-:W-:Y:S02]  /*00f0*/  IMAD.WIDE R4, R0.reuse, 0x4, R10 ;  /* 0x0000000400047825 */ /* 0x050fe400078e020a */
[----:B--2---:R-:W2:Y:S04]  /*0100*/  LDG.E R2, desc[UR6][R2.64] ;  /* 0x0000000602027981 */ /* 0x004ea8000c1e1900 */
[----:B------:R-:W2:Y:S01]  /*0110*/  LDG.E R5, desc[UR6][R4.64] ;  /* 0x0000000604057981 */ /* 0x000ea2000c1e1900 */
[----:B01----:R-:W-:Y:S01]  /*0120*/  IMAD.WIDE R6, R0, 0x4, R12 ;  /* 0x0000000400067825 */ /* 0x003fe200078e020c */
[----:B------:R-:W-:-:S04]  /*0130*/  IADD3 R0, PT, PT, R15, R0, RZ ;  /* 0x000000000f007210 */ /* 0x000fc80007ffe0ff */
[----:B------:R-:W-:Y:S01]  /*0140*/  ISETP.GE.AND P0, PT, R0, UR5, PT ;  /* 0x0000000500007c0c */ /* 0x000fe2000bf06270 */
[----:B--2---:R-:W-:-:S05]  /*0150*/  FADD R17, R2, R5 ;  /* 0x0000000502117221 */ /* 0x004fca0000000000 */
[----:B------:R1:W-:Y:S07]  /*0160*/  STG.E desc[UR6][R6.64], R17 ;  /* 0x0000001106007986 */ /* 0x0003ee000c101906 */
[----:B------:R-:W-:Y:S05]  /*0170*/  @!P0 BRA `(.L_x_66) ;  /* 0xfffffffc00d88947 */ /* 0x000fea000383ffff */
[----:B------:R-:W-:Y:S05]  /*0180*/  EXIT ;  /* 0x000000000000794d */ /* 0x000fea0003800000 */
.L_x_67:
        /* <DEDUP_REMOVED lines=15> */
.L_x_88:


//--------------------- .nv.global.init           --------------------------
	.section	.nv.global.init,"aw",@progbits
	.align	4
.nv.global.init:
	.type		__cudart_i2opi_f,@object
	.size		__cudart_i2opi_f,(.L_0 - __cudart_i2opi_f)
__cudart_i2opi_f:
        /*0000*/ 	.byte	0x41, 0x90, 0x43, 0x3c, 0x99, 0x95, 0x62, 0xdb, 0xc0, 0xdd, 0x34, 0xf5, 0xd1, 0x57, 0x27, 0xfc
        /*0010*/ 	.byte	0x29, 0x15, 0x44, 0x4e, 0x6e, 0x83, 0xf9, 0xa2
.L_0:


//--------------------- .nv.shared.reserved.0     --------------------------
	.section	.nv.shared.reserved.0,"aw",@nobits
	.weak		__nv_reservedSMEM_offset_0_alias
	.size		__nv_reservedSMEM_offset_0_alias, 0, 64
	.other		__nv_reservedSMEM_offset_0_alias,@"STO_CUDA_RESERVED_SHARED STV_DEFAULT"
__nv_reservedSMEM_offset_0_alias:
	.zero		0
	.zero		64


//--------------------- .nv.constant0.a4c_log2f32 --------------------------
	.section	.nv.constant0.a4c_log2f32,"a",@progbits
	.sectionflags	@""
	.align	4
.nv.constant0.a4c_log2f32:
	.zero		916


//--------------------- .nv.constant0.a4c_log10f32 --------------------------
	.section	.nv.constant0.a4c_log10f32,"a",@progbits
	.sectionflags	@""
	.align	4
.nv.constant0.a4c_log10f32:
	.zero		916


//--------------------- .nv.constant0.a4c_ln_1pf32 --------------------------
	.section	.nv.constant0.a4c_ln_1pf32,"a",@progbits
	.sectionflags	@""
	.align	4
.nv.constant0.a4c_ln_1pf32:
	.zero		916


//--------------------- .nv.constant0.a4c_lnf32   --------------------------
	.section	.nv.constant0.a4c_lnf32,"a",@progbits
	.sectionflags	@""
	.align	4
.nv.constant0.a4c_lnf32:
	.zero		916


//--------------------- .nv.constant0.a4c_atanhf32 --------------------------
	.section	.nv.constant0.a4c_atanhf32,"a",@progbits
	.sectionflags	@""
	.align	4
.nv.constant0.a4c_atanhf32:
	.zero		916


//--------------------- .nv.constant0.a4c_asinhf32 --------------------------
	.section	.nv.constant0.a4c_asinhf32,"a",@progbits
	.sectionflags	@""
	.align	4
.nv.constant0.a4c_asinhf32:
	.zero		916


//--------------------- .nv.constant0.a4c_acoshf32 --------------------------
	.section	.nv.constant0.a4c_acoshf32,"a",@progbits
	.sectionflags	@""
	.align	4
.nv.constant0.a4c_acoshf32:
	.zero		916


//--------------------- .nv.constant0.a4c_tanhf32 --------------------------
	.section	.nv.constant0.a4c_tanhf32,"a",@progbits
	.sectionflags	@""
	.align	4
.nv.constant0.a4c_tanhf32:
	.zero		916


//--------------------- .nv.constant0.a4c_sinhf32 --------------------------
	.section	.nv.constant0.a4c_sinhf32,"a",@progbits
	.sectionflags	@""
	.align	4
.nv.constant0.a4c_sinhf32:
	.zero		916


//--------------------- .nv.constant0.a4c_coshf32 --------------------------
	.section	.nv.constant0.a4c_coshf32,"a",@progbits
	.sectionflags	@""
	.align	4
.nv.constant0.a4c_coshf32:
	.zero		916


//--------------------- .nv.constant0.a4c_atanf32 --------------------------
	.section	.nv.constant0.a4c_atanf32,"a",@progbits
	.sectionflags	@""
	.align	4
.nv.constant0.a4c_atanf32:
	.zero		916


//--------------------- .nv.constant0.a4c_asinf32 --------------------------
	.section	.nv.constant0.a4c_asinf32,"a",@progbits
	.sectionflags	@""
	.align	4
.nv.constant0.a4c_asinf32:
	.zero		916


//--------------------- .nv.constant0.a4c_acosf32 --------------------------
	.section	.nv.constant0.a4c_acosf32,"a",@progbits
	.sectionflags	@""
	.align	4
.nv.constant0.a4c_acosf32:
	.zero		916


//--------------------- .nv.constant0.a4c_tanf32  --------------------------
	.section	.nv.constant0.a4c_tanf32,"a",@progbits
	.sectionflags	@""
	.align	4
.nv.constant0.a4c_tanf32:
	.zero		916


//--------------------- .nv.constant0.a4c_sinf32  --------------------------
	.section	.nv.constant0.a4c_sinf32,"a",@progbits
	.sectionflags	@""
	.align	4
.nv.constant0.a4c_sinf32:
	.zero		916


//--------------------- .nv.constant0.a4c_cosf32  --------------------------
	.section	.nv.constant0.a4c_cosf32,"a",@progbits
	.sectionflags	@""
	.align	4
.nv.constant0.a4c_cosf32:
	.zero		916


//--------------------- .nv.constant0.a4c_divf32  --------------------------
	.section	.nv.constant0.a4c_divf32,"a",@progbits
	.sectionflags	@""
	.align	4
.nv.constant0.a4c_divf32:
	.zero		924


//--------------------- .nv.constant0.a4c_mulf32  --------------------------
	.section	.nv.constant0.a4c_mulf32,"a",@progbits
	.sectionflags	@""
	.align	4
.nv.constant0.a4c_mulf32:
	.zero		924


//--------------------- .nv.constant0.a4c_subf32  --------------------------
	.section	.nv.constant0.a4c_subf32,"a",@progbits
	.sectionflags	@""
	.align	4
.nv.constant0.a4c_subf32:
	.zero		924


//--------------------- .nv.constant0.a4c_addf32  --------------------------
	.section	.nv.constant0.a4c_addf32,"a",@progbits
	.sectionflags	@""
	.align	4
.nv.constant0.a4c_addf32:
	.zero		924


//--------------------- SYMBOLS --------------------------

	.type		.nv.reservedSmem.offset0,@object
	.size		.nv.reservedSmem.offset0,0x4
